//
// Generated by NVIDIA NVVM Compiler
//
// Compiler Build ID: CL-36424714
// Cuda compilation tools, release 13.0, V13.0.88
// Based on NVVM 20.0.0
//

.version 9.0
.target sm_100
.address_size 64

.extern .shared .align 16 .b8 array[];

.entry _Z23calcDistanceMatrix_CUDAiiPfPiS_(
	.param .u32 _Z23calcDistanceMatrix_CUDAiiPfPiS__param_0,
	.param .u32 _Z23calcDistanceMatrix_CUDAiiPfPiS__param_1,
	.param .u64 .ptr .align 1 _Z23calcDistanceMatrix_CUDAiiPfPiS__param_2,
	.param .u64 .ptr .align 1 _Z23calcDistanceMatrix_CUDAiiPfPiS__param_3,
	.param .u64 .ptr .align 1 _Z23calcDistanceMatrix_CUDAiiPfPiS__param_4
)
{
	.reg .pred 	%p<52>;
	.reg .b32 	%r<184>;
	.reg .b32 	%f<118>;
	.reg .b64 	%rd<185>;

	ld.param.u32 	%r91, [_Z23calcDistanceMatrix_CUDAiiPfPiS__param_0];
	ld.param.u32 	%r92, [_Z23calcDistanceMatrix_CUDAiiPfPiS__param_1];
	ld.param.u64 	%rd24, [_Z23calcDistanceMatrix_CUDAiiPfPiS__param_2];
	ld.param.u64 	%rd25, [_Z23calcDistanceMatrix_CUDAiiPfPiS__param_3];
	ld.param.u64 	%rd26, [_Z23calcDistanceMatrix_CUDAiiPfPiS__param_4];
	cvta.to.global.u64 	%rd1, %rd24;
	cvta.to.global.u64 	%rd2, %rd26;
	cvta.to.global.u64 	%rd3, %rd25;
	mov.u32 	%r93, %ntid.x;
	mov.u32 	%r94, %ctaid.x;
	mov.u32 	%r95, %tid.x;
	mad.lo.s32 	%r1, %r93, %r94, %r95;
	cvt.rn.f32.s32 	%f13, %r1;
	cvt.rn.f32.s32 	%f14, %r91;
	mul.f32 	%f15, %f14, 0f3F000000;
	cvt.rpi.f32.f32 	%f16, %f15;
	setp.leu.f32 	%p1, %f16, %f13;
	@%p1 bra 	$L__BB0_58;
	not.b32 	%r96, %r1;
	add.s32 	%r2, %r91, %r96;
	mul.wide.s32 	%rd27, %r2, 4;
	add.s64 	%rd28, %rd3, %rd27;
	mov.b32 	%r97, -1;
	st.global.u32 	[%rd28], %r97;
	mul.wide.s32 	%rd29, %r1, 4;
	add.s64 	%rd30, %rd3, %rd29;
	st.global.u32 	[%rd30], %r97;
	add.s64 	%rd31, %rd2, %rd27;
	mov.b32 	%r98, 2139095039;
	st.global.u32 	[%rd31], %r98;
	add.s64 	%rd32, %rd2, %rd29;
	st.global.u32 	[%rd32], %r98;
	add.s32 	%r3, %r91, -1;
	setp.lt.s32 	%p2, %r91, 2;
	@%p2 bra 	$L__BB0_58;
	setp.lt.s32 	%p3, %r92, 1;
	@%p3 bra 	$L__BB0_18;
	and.b32  	%r4, %r92, 7;
	and.b32  	%r5, %r92, 3;
	and.b32  	%r6, %r92, 2147483640;
	and.b32  	%r7, %r92, 1;
	neg.s32 	%r8, %r6;
	shl.b32 	%r9, %r91, 3;
	shl.b32 	%r10, %r91, 1;
	mul.lo.s32 	%r11, %r91, 3;
	shl.b32 	%r12, %r91, 2;
	mul.lo.s32 	%r13, %r91, 5;
	mul.lo.s32 	%r14, %r91, 6;
	mul.lo.s32 	%r15, %r91, 7;
	mov.b32 	%r159, -1;
	mov.b32 	%r158, 0;
	mov.u32 	%r160, %r1;
$L__BB0_4:
	setp.lt.u32 	%p42, %r92, 8;
	add.s32 	%r149, %r159, 1;
	setp.eq.s32 	%p43, %r1, %r158;
	selp.b32 	%r160, %r2, %r160, %p43;
	selp.b32 	%r159, 0, %r149, %p43;
	cvt.s64.s32 	%rd4, %r160;
	cvt.s64.s32 	%rd5, %r159;
	mov.f32 	%f117, 0f00000000;
	mov.b32 	%r170, 0;
	@%p42 bra 	$L__BB0_7;
	mov.f32 	%f117, 0f00000000;
	mov.u64 	%rd184, %rd1;
	mov.u32 	%r161, %r15;
	mov.u32 	%r162, %r14;
	mov.u32 	%r163, %r13;
	mov.u32 	%r164, %r12;
	mov.u32 	%r165, %r11;
	mov.u32 	%r166, %r10;
	mov.u32 	%r167, %r91;
	mov.u32 	%r168, %r8;
$L__BB0_6:
	.pragma "nounroll";
	shl.b64 	%rd78, %rd4, 2;
	add.s64 	%rd79, %rd184, %rd78;
	shl.b64 	%rd80, %rd5, 2;
	add.s64 	%rd81, %rd184, %rd80;
	ld.global.f32 	%f35, [%rd79];
	ld.global.f32 	%f36, [%rd81];
	sub.f32 	%f37, %f35, %f36;
	abs.f32 	%f38, %f37;
	add.f32 	%f39, %f117, %f38;
	cvt.u64.u32 	%rd82, %r167;
	add.s64 	%rd83, %rd82, %rd4;
	shl.b64 	%rd84, %rd83, 2;
	add.s64 	%rd85, %rd1, %rd84;
	add.s64 	%rd86, %rd82, %rd5;
	shl.b64 	%rd87, %rd86, 2;
	add.s64 	%rd88, %rd1, %rd87;
	ld.global.f32 	%f40, [%rd85];
	ld.global.f32 	%f41, [%rd88];
	sub.f32 	%f42, %f40, %f41;
	abs.f32 	%f43, %f42;
	add.f32 	%f44, %f39, %f43;
	cvt.u64.u32 	%rd89, %r166;
	add.s64 	%rd90, %rd89, %rd4;
	shl.b64 	%rd91, %rd90, 2;
	add.s64 	%rd92, %rd1, %rd91;
	add.s64 	%rd93, %rd89, %rd5;
	shl.b64 	%rd94, %rd93, 2;
	add.s64 	%rd95, %rd1, %rd94;
	ld.global.f32 	%f45, [%rd92];
	ld.global.f32 	%f46, [%rd95];
	sub.f32 	%f47, %f45, %f46;
	abs.f32 	%f48, %f47;
	add.f32 	%f49, %f44, %f48;
	cvt.u64.u32 	%rd96, %r165;
	add.s64 	%rd97, %rd96, %rd4;
	shl.b64 	%rd98, %rd97, 2;
	add.s64 	%rd99, %rd1, %rd98;
	add.s64 	%rd100, %rd96, %rd5;
	shl.b64 	%rd101, %rd100, 2;
	add.s64 	%rd102, %rd1, %rd101;
	ld.global.f32 	%f50, [%rd99];
	ld.global.f32 	%f51, [%rd102];
	sub.f32 	%f52, %f50, %f51;
	abs.f32 	%f53, %f52;
	add.f32 	%f54, %f49, %f53;
	cvt.u64.u32 	%rd103, %r164;
	add.s64 	%rd104, %rd103, %rd4;
	shl.b64 	%rd105, %rd104, 2;
	add.s64 	%rd106, %rd1, %rd105;
	add.s64 	%rd107, %rd103, %rd5;
	shl.b64 	%rd108, %rd107, 2;
	add.s64 	%rd109, %rd1, %rd108;
	ld.global.f32 	%f55, [%rd106];
	ld.global.f32 	%f56, [%rd109];
	sub.f32 	%f57, %f55, %f56;
	abs.f32 	%f58, %f57;
	add.f32 	%f59, %f54, %f58;
	cvt.u64.u32 	%rd110, %r163;
	add.s64 	%rd111, %rd110, %rd4;
	shl.b64 	%rd112, %rd111, 2;
	add.s64 	%rd113, %rd1, %rd112;
	add.s64 	%rd114, %rd110, %rd5;
	shl.b64 	%rd115, %rd114, 2;
	add.s64 	%rd116, %rd1, %rd115;
	ld.global.f32 	%f60, [%rd113];
	ld.global.f32 	%f61, [%rd116];
	sub.f32 	%f62, %f60, %f61;
	abs.f32 	%f63, %f62;
	add.f32 	%f64, %f59, %f63;
	cvt.u64.u32 	%rd117, %r162;
	add.s64 	%rd118, %rd117, %rd4;
	shl.b64 	%rd119, %rd118, 2;
	add.s64 	%rd120, %rd1, %rd119;
	add.s64 	%rd121, %rd117, %rd5;
	shl.b64 	%rd122, %rd121, 2;
	add.s64 	%rd123, %rd1, %rd122;
	ld.global.f32 	%f65, [%rd120];
	ld.global.f32 	%f66, [%rd123];
	sub.f32 	%f67, %f65, %f66;
	abs.f32 	%f68, %f67;
	add.f32 	%f69, %f64, %f68;
	cvt.u64.u32 	%rd124, %r161;
	add.s64 	%rd125, %rd124, %rd4;
	shl.b64 	%rd126, %rd125, 2;
	add.s64 	%rd127, %rd1, %rd126;
	add.s64 	%rd128, %rd124, %rd5;
	shl.b64 	%rd129, %rd128, 2;
	add.s64 	%rd130, %rd1, %rd129;
	ld.global.f32 	%f70, [%rd127];
	ld.global.f32 	%f71, [%rd130];
	sub.f32 	%f72, %f70, %f71;
	abs.f32 	%f73, %f72;
	add.f32 	%f117, %f69, %f73;
	add.s32 	%r168, %r168, 8;
	add.s32 	%r167, %r167, %r9;
	add.s32 	%r166, %r166, %r9;
	add.s32 	%r165, %r165, %r9;
	add.s32 	%r164, %r164, %r9;
	add.s32 	%r163, %r163, %r9;
	add.s32 	%r162, %r162, %r9;
	add.s32 	%r161, %r161, %r9;
	mul.wide.u32 	%rd131, %r9, 4;
	add.s64 	%rd184, %rd184, %rd131;
	setp.ne.s32 	%p44, %r168, 0;
	mov.u32 	%r170, %r6;
	@%p44 bra 	$L__BB0_6;
$L__BB0_7:
	setp.eq.s32 	%p45, %r4, 0;
	@%p45 bra 	$L__BB0_15;
	add.s32 	%r150, %r4, -1;
	setp.lt.u32 	%p46, %r150, 3;
	@%p46 bra 	$L__BB0_10;
	mul.lo.s32 	%r151, %r170, %r91;
	cvt.u64.u32 	%rd132, %r151;
	add.s64 	%rd133, %rd132, %rd4;
	shl.b64 	%rd134, %rd133, 2;
	add.s64 	%rd135, %rd1, %rd134;
	add.s64 	%rd136, %rd132, %rd5;
	shl.b64 	%rd137, %rd136, 2;
	add.s64 	%rd138, %rd1, %rd137;
	ld.global.f32 	%f75, [%rd135];
	ld.global.f32 	%f76, [%rd138];
	sub.f32 	%f77, %f75, %f76;
	abs.f32 	%f78, %f77;
	add.f32 	%f79, %f117, %f78;
	add.s32 	%r152, %r151, %r91;
	cvt.u64.u32 	%rd139, %r152;
	add.s64 	%rd140, %rd139, %rd4;
	shl.b64 	%rd141, %rd140, 2;
	add.s64 	%rd142, %rd1, %rd141;
	add.s64 	%rd143, %rd139, %rd5;
	shl.b64 	%rd144, %rd143, 2;
	add.s64 	%rd145, %rd1, %rd144;
	ld.global.f32 	%f80, [%rd142];
	ld.global.f32 	%f81, [%rd145];
	sub.f32 	%f82, %f80, %f81;
	abs.f32 	%f83, %f82;
	add.f32 	%f84, %f79, %f83;
	add.s32 	%r153, %r152, %r91;
	cvt.u64.u32 	%rd146, %r153;
	add.s64 	%rd147, %rd146, %rd4;
	shl.b64 	%rd148, %rd147, 2;
	add.s64 	%rd149, %rd1, %rd148;
	add.s64 	%rd150, %rd146, %rd5;
	shl.b64 	%rd151, %rd150, 2;
	add.s64 	%rd152, %rd1, %rd151;
	ld.global.f32 	%f85, [%rd149];
	ld.global.f32 	%f86, [%rd152];
	sub.f32 	%f87, %f85, %f86;
	abs.f32 	%f88, %f87;
	add.f32 	%f89, %f84, %f88;
	add.s32 	%r154, %r153, %r91;
	cvt.u64.u32 	%rd153, %r154;
	add.s64 	%rd154, %rd153, %rd4;
	shl.b64 	%rd155, %rd154, 2;
	add.s64 	%rd156, %rd1, %rd155;
	add.s64 	%rd157, %rd153, %rd5;
	shl.b64 	%rd158, %rd157, 2;
	add.s64 	%rd159, %rd1, %rd158;
	ld.global.f32 	%f90, [%rd156];
	ld.global.f32 	%f91, [%rd159];
	sub.f32 	%f92, %f90, %f91;
	abs.f32 	%f93, %f92;
	add.f32 	%f117, %f89, %f93;
	add.s32 	%r170, %r170, 4;
$L__BB0_10:
	setp.eq.s32 	%p47, %r5, 0;
	@%p47 bra 	$L__BB0_15;
	setp.eq.s32 	%p48, %r5, 1;
	@%p48 bra 	$L__BB0_13;
	mul.lo.s32 	%r155, %r170, %r91;
	cvt.u64.u32 	%rd160, %r155;
	add.s64 	%rd161, %rd160, %rd4;
	shl.b64 	%rd162, %rd161, 2;
	add.s64 	%rd163, %rd1, %rd162;
	add.s64 	%rd164, %rd160, %rd5;
	shl.b64 	%rd165, %rd164, 2;
	add.s64 	%rd166, %rd1, %rd165;
	ld.global.f32 	%f95, [%rd163];
	ld.global.f32 	%f96, [%rd166];
	sub.f32 	%f97, %f95, %f96;
	abs.f32 	%f98, %f97;
	add.f32 	%f99, %f117, %f98;
	add.s32 	%r156, %r155, %r91;
	cvt.u64.u32 	%rd167, %r156;
	add.s64 	%rd168, %rd167, %rd4;
	shl.b64 	%rd169, %rd168, 2;
	add.s64 	%rd170, %rd1, %rd169;
	add.s64 	%rd171, %rd167, %rd5;
	shl.b64 	%rd172, %rd171, 2;
	add.s64 	%rd173, %rd1, %rd172;
	ld.global.f32 	%f100, [%rd170];
	ld.global.f32 	%f101, [%rd173];
	sub.f32 	%f102, %f100, %f101;
	abs.f32 	%f103, %f102;
	add.f32 	%f117, %f99, %f103;
	add.s32 	%r170, %r170, 2;
$L__BB0_13:
	setp.eq.s32 	%p49, %r7, 0;
	@%p49 bra 	$L__BB0_15;
	mul.lo.s32 	%r157, %r170, %r91;
	cvt.u64.u32 	%rd174, %r157;
	add.s64 	%rd175, %rd174, %rd4;
	shl.b64 	%rd176, %rd175, 2;
	add.s64 	%rd177, %rd1, %rd176;
	add.s64 	%rd178, %rd174, %rd5;
	shl.b64 	%rd179, %rd178, 2;
	add.s64 	%rd180, %rd1, %rd179;
	ld.global.f32 	%f104, [%rd177];
	ld.global.f32 	%f105, [%rd180];
	sub.f32 	%f106, %f104, %f105;
	abs.f32 	%f107, %f106;
	add.f32 	%f117, %f117, %f107;
$L__BB0_15:
	shl.b64 	%rd181, %rd4, 2;
	add.s64 	%rd8, %rd2, %rd181;
	ld.global.f32 	%f108, [%rd8];
	setp.geu.f32 	%p50, %f117, %f108;
	@%p50 bra 	$L__BB0_17;
	add.f32 	%f109, %f117, 0f00000000;
	add.s64 	%rd183, %rd3, %rd181;
	st.global.u32 	[%rd183], %r159;
	st.global.f32 	[%rd8], %f109;
$L__BB0_17:
	add.s32 	%r158, %r158, 1;
	setp.eq.s32 	%p51, %r158, %r3;
	@%p51 bra 	$L__BB0_58;
	bra.uni 	$L__BB0_4;
$L__BB0_18:
	add.s32 	%r101, %r91, -2;
	and.b32  	%r43, %r3, 7;
	setp.lt.u32 	%p4, %r101, 7;
	mov.b32 	%r176, -1;
	mov.b32 	%r178, 0;
	mov.u32 	%r177, %r1;
	@%p4 bra 	$L__BB0_37;
	and.b32  	%r178, %r3, -8;
	mov.b32 	%r176, -1;
	mov.b32 	%r172, 0;
	mov.u32 	%r177, %r1;
$L__BB0_20:
	.pragma "nounroll";
	add.s32 	%r104, %r176, 1;
	setp.eq.s32 	%p5, %r1, %r172;
	selp.b32 	%r48, %r2, %r177, %p5;
	selp.b32 	%r49, 0, %r104, %p5;
	mul.wide.s32 	%rd33, %r48, 4;
	add.s64 	%rd9, %rd2, %rd33;
	ld.global.f32 	%f17, [%rd9];
	setp.leu.f32 	%p6, %f17, 0f00000000;
	@%p6 bra 	$L__BB0_22;
	add.s64 	%rd35, %rd3, %rd33;
	st.global.u32 	[%rd35], %r49;
	mov.b32 	%r105, 0;
	st.global.u32 	[%rd9], %r105;
$L__BB0_22:
	add.s32 	%r106, %r172, 1;
	add.s32 	%r107, %r49, 1;
	setp.eq.s32 	%p7, %r1, %r106;
	selp.b32 	%r50, %r2, %r48, %p7;
	selp.b32 	%r51, 0, %r107, %p7;
	mul.wide.s32 	%rd36, %r50, 4;
	add.s64 	%rd10, %rd2, %rd36;
	ld.global.f32 	%f18, [%rd10];
	setp.leu.f32 	%p8, %f18, 0f00000000;
	@%p8 bra 	$L__BB0_24;
	add.s64 	%rd38, %rd3, %rd36;
	st.global.u32 	[%rd38], %r51;
	mov.b32 	%r108, 0;
	st.global.u32 	[%rd10], %r108;
$L__BB0_24:
	add.s32 	%r109, %r172, 2;
	add.s32 	%r110, %r51, 1;
	setp.eq.s32 	%p9, %r1, %r109;
	selp.b32 	%r52, %r2, %r50, %p9;
	selp.b32 	%r53, 0, %r110, %p9;
	mul.wide.s32 	%rd39, %r52, 4;
	add.s64 	%rd11, %rd2, %rd39;
	ld.global.f32 	%f19, [%rd11];
	setp.leu.f32 	%p10, %f19, 0f00000000;
	@%p10 bra 	$L__BB0_26;
	add.s64 	%rd41, %rd3, %rd39;
	st.global.u32 	[%rd41], %r53;
	mov.b32 	%r111, 0;
	st.global.u32 	[%rd11], %r111;
$L__BB0_26:
	add.s32 	%r112, %r172, 3;
	add.s32 	%r113, %r53, 1;
	setp.eq.s32 	%p11, %r1, %r112;
	selp.b32 	%r54, %r2, %r52, %p11;
	selp.b32 	%r55, 0, %r113, %p11;
	mul.wide.s32 	%rd42, %r54, 4;
	add.s64 	%rd12, %rd2, %rd42;
	ld.global.f32 	%f20, [%rd12];
	setp.leu.f32 	%p12, %f20, 0f00000000;
	@%p12 bra 	$L__BB0_28;
	add.s64 	%rd44, %rd3, %rd42;
	st.global.u32 	[%rd44], %r55;
	mov.b32 	%r114, 0;
	st.global.u32 	[%rd12], %r114;
$L__BB0_28:
	add.s32 	%r115, %r172, 4;
	add.s32 	%r116, %r55, 1;
	setp.eq.s32 	%p13, %r1, %r115;
	selp.b32 	%r56, %r2, %r54, %p13;
	selp.b32 	%r57, 0, %r116, %p13;
	mul.wide.s32 	%rd45, %r56, 4;
	add.s64 	%rd13, %rd2, %rd45;
	ld.global.f32 	%f21, [%rd13];
	setp.leu.f32 	%p14, %f21, 0f00000000;
	@%p14 bra 	$L__BB0_30;
	add.s64 	%rd47, %rd3, %rd45;
	st.global.u32 	[%rd47], %r57;
	mov.b32 	%r117, 0;
	st.global.u32 	[%rd13], %r117;
$L__BB0_30:
	add.s32 	%r118, %r172, 5;
	add.s32 	%r119, %r57, 1;
	setp.eq.s32 	%p15, %r1, %r118;
	selp.b32 	%r58, %r2, %r56, %p15;
	selp.b32 	%r59, 0, %r119, %p15;
	mul.wide.s32 	%rd48, %r58, 4;
	add.s64 	%rd14, %rd2, %rd48;
	ld.global.f32 	%f22, [%rd14];
	setp.leu.f32 	%p16, %f22, 0f00000000;
	@%p16 bra 	$L__BB0_32;
	add.s64 	%rd50, %rd3, %rd48;
	st.global.u32 	[%rd50], %r59;
	mov.b32 	%r120, 0;
	st.global.u32 	[%rd14], %r120;
$L__BB0_32:
	add.s32 	%r121, %r172, 6;
	add.s32 	%r122, %r59, 1;
	setp.eq.s32 	%p17, %r1, %r121;
	selp.b32 	%r60, %r2, %r58, %p17;
	selp.b32 	%r61, 0, %r122, %p17;
	mul.wide.s32 	%rd51, %r60, 4;
	add.s64 	%rd15, %rd2, %rd51;
	ld.global.f32 	%f23, [%rd15];
	setp.leu.f32 	%p18, %f23, 0f00000000;
	@%p18 bra 	$L__BB0_34;
	add.s64 	%rd53, %rd3, %rd51;
	st.global.u32 	[%rd53], %r61;
	mov.b32 	%r123, 0;
	st.global.u32 	[%rd15], %r123;
$L__BB0_34:
	add.s32 	%r124, %r172, 7;
	add.s32 	%r125, %r61, 1;
	setp.eq.s32 	%p19, %r1, %r124;
	selp.b32 	%r177, %r2, %r60, %p19;
	selp.b32 	%r176, 0, %r125, %p19;
	mul.wide.s32 	%rd54, %r177, 4;
	add.s64 	%rd16, %rd2, %rd54;
	ld.global.f32 	%f24, [%rd16];
	setp.leu.f32 	%p20, %f24, 0f00000000;
	@%p20 bra 	$L__BB0_36;
	add.s64 	%rd56, %rd3, %rd54;
	st.global.u32 	[%rd56], %r176;
	mov.b32 	%r126, 0;
	st.global.u32 	[%rd16], %r126;
$L__BB0_36:
	add.s32 	%r172, %r172, 8;
	setp.ne.s32 	%p21, %r172, %r178;
	@%p21 bra 	$L__BB0_20;
$L__BB0_37:
	setp.eq.s32 	%p22, %r43, 0;
	@%p22 bra 	$L__BB0_58;
	and.b32  	%r68, %r3, 3;
	setp.lt.u32 	%p23, %r43, 4;
	@%p23 bra 	$L__BB0_48;
	add.s32 	%r127, %r176, 1;
	setp.eq.s32 	%p24, %r1, %r178;
	selp.b32 	%r69, %r2, %r177, %p24;
	selp.b32 	%r70, 0, %r127, %p24;
	mul.wide.s32 	%rd57, %r69, 4;
	add.s64 	%rd17, %rd2, %rd57;
	ld.global.f32 	%f25, [%rd17];
	setp.leu.f32 	%p25, %f25, 0f00000000;
	@%p25 bra 	$L__BB0_41;
	add.s64 	%rd59, %rd3, %rd57;
	st.global.u32 	[%rd59], %r70;
	mov.b32 	%r128, 0;
	st.global.u32 	[%rd17], %r128;
$L__BB0_41:
	add.s32 	%r129, %r178, 1;
	add.s32 	%r130, %r70, 1;
	setp.eq.s32 	%p26, %r1, %r129;
	selp.b32 	%r71, %r2, %r69, %p26;
	selp.b32 	%r72, 0, %r130, %p26;
	mul.wide.s32 	%rd60, %r71, 4;
	add.s64 	%rd18, %rd2, %rd60;
	ld.global.f32 	%f26, [%rd18];
	setp.leu.f32 	%p27, %f26, 0f00000000;
	@%p27 bra 	$L__BB0_43;
	add.s64 	%rd62, %rd3, %rd60;
	st.global.u32 	[%rd62], %r72;
	mov.b32 	%r131, 0;
	st.global.u32 	[%rd18], %r131;
$L__BB0_43:
	add.s32 	%r132, %r178, 2;
	add.s32 	%r133, %r72, 1;
	setp.eq.s32 	%p28, %r1, %r132;
	selp.b32 	%r73, %r2, %r71, %p28;
	selp.b32 	%r74, 0, %r133, %p28;
	mul.wide.s32 	%rd63, %r73, 4;
	add.s64 	%rd19, %rd2, %rd63;
	ld.global.f32 	%f27, [%rd19];
	setp.leu.f32 	%p29, %f27, 0f00000000;
	@%p29 bra 	$L__BB0_45;
	add.s64 	%rd65, %rd3, %rd63;
	st.global.u32 	[%rd65], %r74;
	mov.b32 	%r134, 0;
	st.global.u32 	[%rd19], %r134;
$L__BB0_45:
	add.s32 	%r135, %r178, 3;
	add.s32 	%r136, %r74, 1;
	setp.eq.s32 	%p30, %r1, %r135;
	selp.b32 	%r177, %r2, %r73, %p30;
	selp.b32 	%r176, 0, %r136, %p30;
	mul.wide.s32 	%rd66, %r177, 4;
	add.s64 	%rd20, %rd2, %rd66;
	ld.global.f32 	%f28, [%rd20];
	setp.leu.f32 	%p31, %f28, 0f00000000;
	@%p31 bra 	$L__BB0_47;
	add.s64 	%rd68, %rd3, %rd66;
	st.global.u32 	[%rd68], %r176;
	mov.b32 	%r137, 0;
	st.global.u32 	[%rd20], %r137;
$L__BB0_47:
	add.s32 	%r178, %r178, 4;
$L__BB0_48:
	setp.eq.s32 	%p32, %r68, 0;
	@%p32 bra 	$L__BB0_58;
	setp.eq.s32 	%p33, %r68, 1;
	@%p33 bra 	$L__BB0_55;
	add.s32 	%r138, %r176, 1;
	setp.eq.s32 	%p34, %r1, %r178;
	selp.b32 	%r81, %r2, %r177, %p34;
	selp.b32 	%r82, 0, %r138, %p34;
	mul.wide.s32 	%rd69, %r81, 4;
	add.s64 	%rd21, %rd2, %rd69;
	ld.global.f32 	%f29, [%rd21];
	setp.leu.f32 	%p35, %f29, 0f00000000;
	@%p35 bra 	$L__BB0_52;
	add.s64 	%rd71, %rd3, %rd69;
	st.global.u32 	[%rd71], %r82;
	mov.b32 	%r139, 0;
	st.global.u32 	[%rd21], %r139;
$L__BB0_52:
	add.s32 	%r140, %r178, 1;
	add.s32 	%r141, %r82, 1;
	setp.eq.s32 	%p36, %r1, %r140;
	selp.b32 	%r177, %r2, %r81, %p36;
	selp.b32 	%r176, 0, %r141, %p36;
	mul.wide.s32 	%rd72, %r177, 4;
	add.s64 	%rd22, %rd2, %rd72;
	ld.global.f32 	%f30, [%rd22];
	setp.leu.f32 	%p37, %f30, 0f00000000;
	@%p37 bra 	$L__BB0_54;
	add.s64 	%rd74, %rd3, %rd72;
	st.global.u32 	[%rd74], %r176;
	mov.b32 	%r142, 0;
	st.global.u32 	[%rd22], %r142;
$L__BB0_54:
	add.s32 	%r178, %r178, 2;
$L__BB0_55:
	and.b32  	%r143, %r3, 1;
	setp.eq.b32 	%p38, %r143, 1;
	not.pred 	%p39, %p38;
	@%p39 bra 	$L__BB0_58;
	add.s32 	%r144, %r176, 1;
	setp.eq.s32 	%p40, %r1, %r178;
	selp.b32 	%r89, %r2, %r177, %p40;
	selp.b32 	%r90, 0, %r144, %p40;
	mul.wide.s32 	%rd75, %r89, 4;
	add.s64 	%rd23, %rd2, %rd75;
	ld.global.f32 	%f31, [%rd23];
	setp.leu.f32 	%p41, %f31, 0f00000000;
	@%p41 bra 	$L__BB0_58;
	add.s64 	%rd77, %rd3, %rd75;
	st.global.u32 	[%rd77], %r90;
	mov.b32 	%r145, 0;
	st.global.u32 	[%rd23], %r145;
$L__BB0_58:
	ret;

}
	// .globl	_Z8min_CUDAjjPfPiS_S0_
.visible .entry _Z8min_CUDAjjPfPiS_S0_(
	.param .u32 _Z8min_CUDAjjPfPiS_S0__param_0,
	.param .u32 _Z8min_CUDAjjPfPiS_S0__param_1,
	.param .u64 .ptr .align 1 _Z8min_CUDAjjPfPiS_S0__param_2,
	.param .u64 .ptr .align 1 _Z8min_CUDAjjPfPiS_S0__param_3,
	.param .u64 .ptr .align 1 _Z8min_CUDAjjPfPiS_S0__param_4,
	.param .u64 .ptr .align 1 _Z8min_CUDAjjPfPiS_S0__param_5
)
{
	.reg .pred 	%p<23>;
	.reg .b32 	%r<51>;
	.reg .b32 	%f<48>;
	.reg .b64 	%rd<16>;

	ld.param.u32 	%r10, [_Z8min_CUDAjjPfPiS_S0__param_0];
	ld.param.u32 	%r9, [_Z8min_CUDAjjPfPiS_S0__param_1];
	ld.param.u64 	%rd1, [_Z8min_CUDAjjPfPiS_S0__param_2];
	ld.param.u64 	%rd2, [_Z8min_CUDAjjPfPiS_S0__param_3];
	ld.param.u64 	%rd3, [_Z8min_CUDAjjPfPiS_S0__param_4];
	ld.param.u64 	%rd4, [_Z8min_CUDAjjPfPiS_S0__param_5];
	mov.u32 	%r11, %ntid.x;
	shl.b32 	%r12, %r11, 2;
	mov.u32 	%r13, array;
	add.s32 	%r1, %r13, %r12;
	mov.u32 	%r2, %tid.x;
	mov.u32 	%r3, %ctaid.x;
	mad.lo.s32 	%r50, %r3, %r11, %r2;
	shl.b32 	%r14, %r2, 2;
	add.s32 	%r5, %r13, %r14;
	mov.b32 	%r15, 2139095039;
	st.shared.u32 	[%r5], %r15;
	add.s32 	%r6, %r1, %r14;
	mov.b32 	%r16, 0;
	st.shared.u32 	[%r6], %r16;
	setp.ge.u32 	%p1, %r50, %r10;
	@%p1 bra 	$L__BB1_4;
	cvta.to.global.u64 	%rd5, %rd1;
	mul.wide.u32 	%rd6, %r50, 4;
	add.s64 	%rd7, %rd5, %rd6;
	ld.global.f32 	%f33, [%rd7];
	st.shared.f32 	[%r5], %f33;
	setp.eq.s32 	%p2, %r9, 0;
	@%p2 bra 	$L__BB1_3;
	cvta.to.global.u64 	%rd8, %rd2;
	add.s64 	%rd10, %rd8, %rd6;
	ld.global.u32 	%r50, [%rd10];
$L__BB1_3:
	st.shared.u32 	[%r6], %r50;
$L__BB1_4:
	bar.sync 	0;
	setp.gt.u32 	%p3, %r2, 127;
	@%p3 bra 	$L__BB1_9;
	ld.shared.f32 	%f35, [%r5+512];
	ld.shared.f32 	%f2, [%r5];
	setp.neu.f32 	%p4, %f35, %f2;
	@%p4 bra 	$L__BB1_7;
	ld.shared.u32 	%r17, [%r6];
	ld.shared.u32 	%r18, [%r6+512];
	min.s32 	%r19, %r17, %r18;
	st.shared.u32 	[%r6], %r19;
	ld.shared.f32 	%f35, [%r5+512];
$L__BB1_7:
	setp.geu.f32 	%p5, %f35, %f2;
	@%p5 bra 	$L__BB1_9;
	st.shared.f32 	[%r5], %f35;
	ld.shared.u32 	%r20, [%r6+512];
	st.shared.u32 	[%r6], %r20;
$L__BB1_9:
	bar.sync 	0;
	setp.gt.u32 	%p6, %r2, 63;
	@%p6 bra 	$L__BB1_14;
	ld.shared.f32 	%f36, [%r5+256];
	ld.shared.f32 	%f6, [%r5];
	setp.neu.f32 	%p7, %f36, %f6;
	@%p7 bra 	$L__BB1_12;
	ld.shared.u32 	%r21, [%r6];
	ld.shared.u32 	%r22, [%r6+256];
	min.s32 	%r23, %r21, %r22;
	st.shared.u32 	[%r6], %r23;
	ld.shared.f32 	%f36, [%r5+256];
$L__BB1_12:
	setp.geu.f32 	%p8, %f36, %f6;
	@%p8 bra 	$L__BB1_14;
	st.shared.f32 	[%r5], %f36;
	ld.shared.u32 	%r24, [%r6+256];
	st.shared.u32 	[%r6], %r24;
$L__BB1_14:
	bar.sync 	0;
	setp.gt.u32 	%p9, %r2, 31;
	@%p9 bra 	$L__BB1_41;
	ld.shared.f32 	%f37, [%r5+128];
	ld.shared.f32 	%f40, [%r5];
	setp.neu.f32 	%p10, %f37, %f40;
	@%p10 bra 	$L__BB1_17;
	ld.shared.u32 	%r25, [%r6];
	ld.shared.u32 	%r26, [%r6+128];
	min.s32 	%r27, %r25, %r26;
	st.shared.u32 	[%r6], %r27;
	ld.shared.f32 	%f37, [%r5+128];
$L__BB1_17:
	setp.geu.f32 	%p11, %f37, %f40;
	@%p11 bra 	$L__BB1_19;
	st.shared.f32 	[%r5], %f37;
	ld.shared.u32 	%r28, [%r6+128];
	st.shared.u32 	[%r6], %r28;
	mov.f32 	%f40, %f37;
$L__BB1_19:
	ld.shared.f32 	%f39, [%r5+64];
	setp.neu.f32 	%p12, %f39, %f40;
	@%p12 bra 	$L__BB1_21;
	ld.shared.u32 	%r29, [%r6];
	ld.shared.u32 	%r30, [%r6+64];
	min.s32 	%r31, %r29, %r30;
	st.shared.u32 	[%r6], %r31;
	ld.shared.f32 	%f39, [%r5+64];
$L__BB1_21:
	setp.geu.f32 	%p13, %f39, %f40;
	@%p13 bra 	$L__BB1_23;
	st.shared.f32 	[%r5], %f39;
	ld.shared.u32 	%r32, [%r6+64];
	st.shared.u32 	[%r6], %r32;
	mov.f32 	%f40, %f39;
$L__BB1_23:
	ld.shared.f32 	%f41, [%r5+32];
	setp.neu.f32 	%p14, %f41, %f40;
	@%p14 bra 	$L__BB1_25;
	ld.shared.u32 	%r33, [%r6];
	ld.shared.u32 	%r34, [%r6+32];
	min.s32 	%r35, %r33, %r34;
	st.shared.u32 	[%r6], %r35;
	ld.shared.f32 	%f41, [%r5+32];
$L__BB1_25:
	setp.geu.f32 	%p15, %f41, %f40;
	@%p15 bra 	$L__BB1_27;
	st.shared.f32 	[%r5], %f41;
	ld.shared.u32 	%r36, [%r6+32];
	st.shared.u32 	[%r6], %r36;
	mov.f32 	%f40, %f41;
$L__BB1_27:
	ld.shared.f32 	%f43, [%r5+16];
	setp.neu.f32 	%p16, %f43, %f40;
	@%p16 bra 	$L__BB1_29;
	ld.shared.u32 	%r37, [%r6];
	ld.shared.u32 	%r38, [%r6+16];
	min.s32 	%r39, %r37, %r38;
	st.shared.u32 	[%r6], %r39;
	ld.shared.f32 	%f43, [%r5+16];
$L__BB1_29:
	setp.geu.f32 	%p17, %f43, %f40;
	@%p17 bra 	$L__BB1_31;
	st.shared.f32 	[%r5], %f43;
	ld.shared.u32 	%r40, [%r6+16];
	st.shared.u32 	[%r6], %r40;
	mov.f32 	%f40, %f43;
$L__BB1_31:
	ld.shared.f32 	%f45, [%r5+8];
	setp.neu.f32 	%p18, %f45, %f40;
	@%p18 bra 	$L__BB1_33;
	ld.shared.u32 	%r41, [%r6];
	ld.shared.u32 	%r42, [%r6+8];
	min.s32 	%r43, %r41, %r42;
	st.shared.u32 	[%r6], %r43;
	ld.shared.f32 	%f45, [%r5+8];
$L__BB1_33:
	setp.geu.f32 	%p19, %f45, %f40;
	@%p19 bra 	$L__BB1_35;
	st.shared.f32 	[%r5], %f45;
	ld.shared.u32 	%r44, [%r6+8];
	st.shared.u32 	[%r6], %r44;
	mov.f32 	%f40, %f45;
$L__BB1_35:
	ld.shared.f32 	%f47, [%r5+4];
	setp.neu.f32 	%p20, %f47, %f40;
	@%p20 bra 	$L__BB1_37;
	ld.shared.u32 	%r45, [%r6];
	ld.shared.u32 	%r46, [%r6+4];
	min.s32 	%r47, %r45, %r46;
	st.shared.u32 	[%r6], %r47;
	ld.shared.f32 	%f47, [%r5+4];
$L__BB1_37:
	setp.geu.f32 	%p21, %f47, %f40;
	@%p21 bra 	$L__BB1_39;
	st.shared.f32 	[%r5], %f47;
	ld.shared.u32 	%r48, [%r6+4];
	st.shared.u32 	[%r6], %r48;
$L__BB1_39:
	setp.ne.s32 	%p22, %r2, 0;
	@%p22 bra 	$L__BB1_41;
	ld.shared.f32 	%f34, [array];
	cvta.to.global.u64 	%rd11, %rd3;
	mul.wide.u32 	%rd12, %r3, 4;
	add.s64 	%rd13, %rd11, %rd12;
	st.global.f32 	[%rd13], %f34;
	ld.shared.u32 	%r49, [%r1];
	cvta.to.global.u64 	%rd14, %rd4;
	add.s64 	%rd15, %rd14, %rd12;
	st.global.u32 	[%rd15], %r49;
$L__BB1_41:
	ret;

}
.entry _Z27mergeElementsInsertAtA_CUDAiiiiPf(
	.param .u32 _Z27mergeElementsInsertAtA_CUDAiiiiPf_param_0,
	.param .u32 _Z27mergeElementsInsertAtA_CUDAiiiiPf_param_1,
	.param .u32 _Z27mergeElementsInsertAtA_CUDAiiiiPf_param_2,
	.param .u32 _Z27mergeElementsInsertAtA_CUDAiiiiPf_param_3,
	.param .u64 .ptr .align 1 _Z27mergeElementsInsertAtA_CUDAiiiiPf_param_4
)
{
	.reg .pred 	%p<2>;
	.reg .b32 	%r<12>;
	.reg .b32 	%f<5>;
	.reg .b64 	%rd<7>;

	ld.param.u32 	%r2, [_Z27mergeElementsInsertAtA_CUDAiiiiPf_param_0];
	ld.param.u32 	%r5, [_Z27mergeElementsInsertAtA_CUDAiiiiPf_param_1];
	ld.param.u32 	%r3, [_Z27mergeElementsInsertAtA_CUDAiiiiPf_param_2];
	ld.param.u32 	%r4, [_Z27mergeElementsInsertAtA_CUDAiiiiPf_param_3];
	ld.param.u64 	%rd1, [_Z27mergeElementsInsertAtA_CUDAiiiiPf_param_4];
	mov.u32 	%r6, %ntid.x;
	mov.u32 	%r7, %ctaid.x;
	mov.u32 	%r8, %tid.x;
	mad.lo.s32 	%r1, %r6, %r7, %r8;
	setp.ge.s32 	%p1, %r1, %r5;
	@%p1 bra 	$L__BB2_2;
	cvta.to.global.u64 	%rd2, %rd1;
	mul.lo.s32 	%r9, %r1, %r2;
	add.s32 	%r10, %r3, %r9;
	mul.wide.s32 	%rd3, %r10, 4;
	add.s64 	%rd4, %rd2, %rd3;
	ld.global.f32 	%f1, [%rd4];
	add.s32 	%r11, %r4, %r9;
	mul.wide.s32 	%rd5, %r11, 4;
	add.s64 	%rd6, %rd2, %rd5;
	ld.global.f32 	%f2, [%rd6];
	add.f32 	%f3, %f1, %f2;
	mul.f32 	%f4, %f3, 0f3F000000;
	st.global.f32 	[%rd4], %f4;
$L__BB2_2:
	ret;

}
.entry _Z27computeAllDistancesToA_CUDAiiiiPfS_PiS_S0_(
	.param .u32 _Z27computeAllDistancesToA_CUDAiiiiPfS_PiS_S0__param_0,
	.param .u32 _Z27computeAllDistancesToA_CUDAiiiiPfS_PiS_S0__param_1,
	.param .u32 _Z27computeAllDistancesToA_CUDAiiiiPfS_PiS_S0__param_2,
	.param .u32 _Z27computeAllDistancesToA_CUDAiiiiPfS_PiS_S0__param_3,
	.param .u64 .ptr .align 1 _Z27computeAllDistancesToA_CUDAiiiiPfS_PiS_S0__param_4,
	.param .u64 .ptr .align 1 _Z27computeAllDistancesToA_CUDAiiiiPfS_PiS_S0__param_5,
	.param .u64 .ptr .align 1 _Z27computeAllDistancesToA_CUDAiiiiPfS_PiS_S0__param_6,
	.param .u64 .ptr .align 1 _Z27computeAllDistancesToA_CUDAiiiiPfS_PiS_S0__param_7,
	.param .u64 .ptr .align 1 _Z27computeAllDistancesToA_CUDAiiiiPfS_PiS_S0__param_8
)
{
	.reg .pred 	%p<42>;
	.reg .b32 	%r<115>;
	.reg .b32 	%f<91>;
	.reg .b64 	%rd<54>;

	ld.param.u32 	%r39, [_Z27computeAllDistancesToA_CUDAiiiiPfS_PiS_S0__param_0];
	ld.param.u32 	%r40, [_Z27computeAllDistancesToA_CUDAiiiiPfS_PiS_S0__param_1];
	ld.param.u32 	%r41, [_Z27computeAllDistancesToA_CUDAiiiiPfS_PiS_S0__param_2];
	ld.param.u32 	%r42, [_Z27computeAllDistancesToA_CUDAiiiiPfS_PiS_S0__param_3];
	ld.param.u64 	%rd8, [_Z27computeAllDistancesToA_CUDAiiiiPfS_PiS_S0__param_4];
	ld.param.u64 	%rd9, [_Z27computeAllDistancesToA_CUDAiiiiPfS_PiS_S0__param_6];
	cvta.to.global.u64 	%rd1, %rd8;
	cvta.to.global.u64 	%rd2, %rd9;
	mov.u32 	%r1, %ntid.x;
	mov.u32 	%r2, %ctaid.x;
	mov.u32 	%r3, %tid.x;
	mad.lo.s32 	%r4, %r1, %r2, %r3;
	setp.ge.s32 	%p1, %r4, %r40;
	shl.b32 	%r43, %r3, 2;
	mov.u32 	%r44, array;
	add.s32 	%r5, %r44, %r43;
	@%p1 bra 	$L__BB3_2;
	mov.b32 	%r45, 0;
	st.shared.u32 	[%r5], %r45;
$L__BB3_2:
	shl.b32 	%r46, %r1, 2;
	add.s32 	%r6, %r44, %r46;
	setp.eq.s32 	%p2, %r41, 0;
	@%p2 bra 	$L__BB3_23;
	add.s32 	%r7, %r6, %r46;
	cvt.s64.s32 	%rd3, %r4;
	shl.b32 	%r8, %r39, 2;
	mov.b32 	%r106, 0;
	mov.u32 	%r107, %r106;
$L__BB3_4:
	mov.u32 	%r10, %r107;
	add.s32 	%r107, %r10, %r1;
	min.u32 	%r12, %r41, %r107;
	add.s32 	%r13, %r10, %r3;
	setp.ge.u32 	%p3, %r13, %r41;
	@%p3 bra 	$L__BB3_6;
	mad.lo.s32 	%r50, %r13, %r39, %r42;
	mul.wide.u32 	%rd10, %r50, 4;
	add.s64 	%rd11, %rd1, %rd10;
	ld.global.f32 	%f35, [%rd11];
	shl.b32 	%r51, %r3, 2;
	add.s32 	%r52, %r7, %r51;
	st.shared.f32 	[%r52], %f35;
$L__BB3_6:
	bar.sync 	0;
	setp.ge.u32 	%p4, %r10, %r12;
	@%p4 bra 	$L__BB3_22;
	mul.lo.s32 	%r53, %r1, %r106;
	sub.s32 	%r54, %r12, %r53;
	and.b32  	%r14, %r54, 3;
	setp.eq.s32 	%p5, %r14, 0;
	mov.u32 	%r108, %r10;
	@%p5 bra 	$L__BB3_17;
	setp.ge.s32 	%p6, %r4, %r40;
	@%p6 bra 	$L__BB3_10;
	mul.lo.s32 	%r55, %r10, %r39;
	cvt.u64.u32 	%rd12, %r55;
	add.s64 	%rd13, %rd12, %rd3;
	shl.b64 	%rd14, %rd13, 2;
	add.s64 	%rd15, %rd1, %rd14;
	ld.global.f32 	%f36, [%rd15];
	ld.shared.f32 	%f37, [%r7];
	sub.f32 	%f38, %f36, %f37;
	abs.f32 	%f39, %f38;
	ld.shared.f32 	%f40, [%r5];
	add.f32 	%f41, %f40, %f39;
	st.shared.f32 	[%r5], %f41;
$L__BB3_10:
	add.s32 	%r108, %r10, 1;
	setp.eq.s32 	%p7, %r14, 1;
	@%p7 bra 	$L__BB3_17;
	setp.ge.s32 	%p8, %r4, %r40;
	@%p8 bra 	$L__BB3_13;
	mul.lo.s32 	%r56, %r108, %r39;
	cvt.u64.u32 	%rd16, %r56;
	add.s64 	%rd17, %rd16, %rd3;
	shl.b64 	%rd18, %rd17, 2;
	add.s64 	%rd19, %rd1, %rd18;
	ld.global.f32 	%f42, [%rd19];
	ld.shared.f32 	%f43, [%r7+4];
	sub.f32 	%f44, %f42, %f43;
	abs.f32 	%f45, %f44;
	ld.shared.f32 	%f46, [%r5];
	add.f32 	%f47, %f46, %f45;
	st.shared.f32 	[%r5], %f47;
$L__BB3_13:
	add.s32 	%r108, %r10, 2;
	setp.eq.s32 	%p9, %r14, 2;
	@%p9 bra 	$L__BB3_17;
	setp.ge.s32 	%p10, %r4, %r40;
	@%p10 bra 	$L__BB3_16;
	mul.lo.s32 	%r57, %r108, %r39;
	cvt.u64.u32 	%rd20, %r57;
	add.s64 	%rd21, %rd20, %rd3;
	shl.b64 	%rd22, %rd21, 2;
	add.s64 	%rd23, %rd1, %rd22;
	ld.global.f32 	%f48, [%rd23];
	ld.shared.f32 	%f49, [%r7+8];
	sub.f32 	%f50, %f48, %f49;
	abs.f32 	%f51, %f50;
	ld.shared.f32 	%f52, [%r5];
	add.f32 	%f53, %f52, %f51;
	st.shared.f32 	[%r5], %f53;
$L__BB3_16:
	add.s32 	%r108, %r10, 3;
$L__BB3_17:
	sub.s32 	%r59, %r53, %r12;
	setp.gt.u32 	%p11, %r59, -4;
	@%p11 bra 	$L__BB3_22;
	sub.s32 	%r114, %r108, %r12;
	mul.lo.s32 	%r113, %r39, %r108;
	add.s32 	%r60, %r108, 3;
	mul.lo.s32 	%r112, %r39, %r60;
	add.s32 	%r61, %r108, 2;
	mul.lo.s32 	%r111, %r39, %r61;
	shl.b32 	%r62, %r108, 2;
	shl.b32 	%r63, %r10, 2;
	sub.s32 	%r64, %r62, %r63;
	shl.b32 	%r65, %r1, 3;
	add.s32 	%r67, %r65, %r44;
	add.s32 	%r68, %r67, %r64;
	add.s32 	%r110, %r68, 8;
	add.s32 	%r109, %r113, %r39;
$L__BB3_19:
	setp.ge.s32 	%p12, %r4, %r40;
	@%p12 bra 	$L__BB3_21;
	cvt.u64.u32 	%rd24, %r113;
	add.s64 	%rd25, %rd24, %rd3;
	shl.b64 	%rd26, %rd25, 2;
	add.s64 	%rd27, %rd1, %rd26;
	ld.global.f32 	%f54, [%rd27];
	ld.shared.f32 	%f55, [%r110+-8];
	sub.f32 	%f56, %f54, %f55;
	abs.f32 	%f57, %f56;
	ld.shared.f32 	%f58, [%r5];
	add.f32 	%f59, %f58, %f57;
	st.shared.f32 	[%r5], %f59;
	cvt.u64.u32 	%rd28, %r109;
	add.s64 	%rd29, %rd28, %rd3;
	shl.b64 	%rd30, %rd29, 2;
	add.s64 	%rd31, %rd1, %rd30;
	ld.global.f32 	%f60, [%rd31];
	ld.shared.f32 	%f61, [%r110+-4];
	sub.f32 	%f62, %f60, %f61;
	abs.f32 	%f63, %f62;
	add.f32 	%f64, %f59, %f63;
	st.shared.f32 	[%r5], %f64;
	cvt.u64.u32 	%rd32, %r111;
	add.s64 	%rd33, %rd32, %rd3;
	shl.b64 	%rd34, %rd33, 2;
	add.s64 	%rd35, %rd1, %rd34;
	ld.global.f32 	%f65, [%rd35];
	ld.shared.f32 	%f66, [%r110];
	sub.f32 	%f67, %f65, %f66;
	abs.f32 	%f68, %f67;
	add.f32 	%f69, %f64, %f68;
	st.shared.f32 	[%r5], %f69;
	cvt.u64.u32 	%rd36, %r112;
	add.s64 	%rd37, %rd36, %rd3;
	shl.b64 	%rd38, %rd37, 2;
	add.s64 	%rd39, %rd1, %rd38;
	ld.global.f32 	%f70, [%rd39];
	ld.shared.f32 	%f71, [%r110+4];
	sub.f32 	%f72, %f70, %f71;
	abs.f32 	%f73, %f72;
	add.f32 	%f74, %f69, %f73;
	st.shared.f32 	[%r5], %f74;
$L__BB3_21:
	add.s32 	%r114, %r114, 4;
	add.s32 	%r113, %r113, %r8;
	add.s32 	%r112, %r112, %r8;
	add.s32 	%r111, %r111, %r8;
	add.s32 	%r110, %r110, 16;
	add.s32 	%r109, %r109, %r8;
	setp.ne.s32 	%p13, %r114, 0;
	@%p13 bra 	$L__BB3_19;
$L__BB3_22:
	bar.sync 	0;
	setp.lt.u32 	%p14, %r107, %r41;
	add.s32 	%r106, %r106, 1;
	@%p14 bra 	$L__BB3_4;
$L__BB3_23:
	setp.ge.s32 	%p15, %r4, %r40;
	@%p15 bra 	$L__BB3_25;
	ld.shared.f32 	%f75, [%r5];
	add.f32 	%f76, %f75, 0f00000000;
	st.shared.f32 	[%r5], %f76;
$L__BB3_25:
	setp.ge.s32 	%p16, %r4, %r40;
	shl.b32 	%r69, %r3, 2;
	add.s32 	%r38, %r6, %r69;
	st.shared.u32 	[%r38], %r4;
	bar.sync 	0;
	setp.le.s32 	%p17, %r4, %r42;
	or.pred  	%p18, %p16, %p17;
	@%p18 bra 	$L__BB3_30;
	ld.param.u64 	%rd51, [_Z27computeAllDistancesToA_CUDAiiiiPfS_PiS_S0__param_5];
	cvta.to.global.u64 	%rd40, %rd51;
	mul.wide.s32 	%rd41, %r4, 4;
	add.s64 	%rd4, %rd40, %rd41;
	ld.global.f32 	%f1, [%rd4];
	ld.shared.f32 	%f2, [%r5];
	setp.neu.f32 	%p19, %f2, %f1;
	@%p19 bra 	$L__BB3_28;
	add.s64 	%rd45, %rd2, %rd41;
	ld.global.u32 	%r70, [%rd45];
	min.s32 	%r71, %r42, %r70;
	st.global.u32 	[%rd45], %r71;
	bra.uni 	$L__BB3_30;
$L__BB3_28:
	setp.geu.f32 	%p20, %f2, %f1;
	@%p20 bra 	$L__BB3_30;
	st.global.f32 	[%rd4], %f2;
	add.s64 	%rd43, %rd2, %rd41;
	st.global.u32 	[%rd43], %r42;
$L__BB3_30:
	setp.lt.s32 	%p21, %r4, %r42;
	@%p21 bra 	$L__BB3_32;
	mov.b32 	%r72, 2139095039;
	st.shared.u32 	[%r5], %r72;
$L__BB3_32:
	bar.sync 	0;
	setp.gt.u32 	%p22, %r3, 127;
	@%p22 bra 	$L__BB3_37;
	ld.shared.f32 	%f78, [%r5+512];
	ld.shared.f32 	%f4, [%r5];
	setp.neu.f32 	%p23, %f78, %f4;
	@%p23 bra 	$L__BB3_35;
	ld.shared.u32 	%r73, [%r38];
	ld.shared.u32 	%r74, [%r38+512];
	min.s32 	%r75, %r73, %r74;
	st.shared.u32 	[%r38], %r75;
	ld.shared.f32 	%f78, [%r5+512];
$L__BB3_35:
	setp.geu.f32 	%p24, %f78, %f4;
	@%p24 bra 	$L__BB3_37;
	st.shared.f32 	[%r5], %f78;
	ld.shared.u32 	%r76, [%r38+512];
	st.shared.u32 	[%r38], %r76;
$L__BB3_37:
	bar.sync 	0;
	setp.gt.u32 	%p25, %r3, 63;
	@%p25 bra 	$L__BB3_42;
	ld.shared.f32 	%f79, [%r5+256];
	ld.shared.f32 	%f8, [%r5];
	setp.neu.f32 	%p26, %f79, %f8;
	@%p26 bra 	$L__BB3_40;
	ld.shared.u32 	%r77, [%r38];
	ld.shared.u32 	%r78, [%r38+256];
	min.s32 	%r79, %r77, %r78;
	st.shared.u32 	[%r38], %r79;
	ld.shared.f32 	%f79, [%r5+256];
$L__BB3_40:
	setp.geu.f32 	%p27, %f79, %f8;
	@%p27 bra 	$L__BB3_42;
	st.shared.f32 	[%r5], %f79;
	ld.shared.u32 	%r80, [%r38+256];
	st.shared.u32 	[%r38], %r80;
$L__BB3_42:
	bar.sync 	0;
	setp.gt.u32 	%p28, %r3, 31;
	@%p28 bra 	$L__BB3_69;
	ld.shared.f32 	%f80, [%r5+128];
	ld.shared.f32 	%f83, [%r5];
	setp.neu.f32 	%p29, %f80, %f83;
	@%p29 bra 	$L__BB3_45;
	ld.shared.u32 	%r81, [%r38];
	ld.shared.u32 	%r82, [%r38+128];
	min.s32 	%r83, %r81, %r82;
	st.shared.u32 	[%r38], %r83;
	ld.shared.f32 	%f80, [%r5+128];
$L__BB3_45:
	setp.geu.f32 	%p30, %f80, %f83;
	@%p30 bra 	$L__BB3_47;
	st.shared.f32 	[%r5], %f80;
	ld.shared.u32 	%r84, [%r38+128];
	st.shared.u32 	[%r38], %r84;
	mov.f32 	%f83, %f80;
$L__BB3_47:
	ld.shared.f32 	%f82, [%r5+64];
	setp.neu.f32 	%p31, %f82, %f83;
	@%p31 bra 	$L__BB3_49;
	ld.shared.u32 	%r85, [%r38];
	ld.shared.u32 	%r86, [%r38+64];
	min.s32 	%r87, %r85, %r86;
	st.shared.u32 	[%r38], %r87;
	ld.shared.f32 	%f82, [%r5+64];
$L__BB3_49:
	setp.geu.f32 	%p32, %f82, %f83;
	@%p32 bra 	$L__BB3_51;
	st.shared.f32 	[%r5], %f82;
	ld.shared.u32 	%r88, [%r38+64];
	st.shared.u32 	[%r38], %r88;
	mov.f32 	%f83, %f82;
$L__BB3_51:
	ld.shared.f32 	%f84, [%r5+32];
	setp.neu.f32 	%p33, %f84, %f83;
	@%p33 bra 	$L__BB3_53;
	ld.shared.u32 	%r89, [%r38];
	ld.shared.u32 	%r90, [%r38+32];
	min.s32 	%r91, %r89, %r90;
	st.shared.u32 	[%r38], %r91;
	ld.shared.f32 	%f84, [%r5+32];
$L__BB3_53:
	setp.geu.f32 	%p34, %f84, %f83;
	@%p34 bra 	$L__BB3_55;
	st.shared.f32 	[%r5], %f84;
	ld.shared.u32 	%r92, [%r38+32];
	st.shared.u32 	[%r38], %r92;
	mov.f32 	%f83, %f84;
$L__BB3_55:
	ld.shared.f32 	%f86, [%r5+16];
	setp.neu.f32 	%p35, %f86, %f83;
	@%p35 bra 	$L__BB3_57;
	ld.shared.u32 	%r93, [%r38];
	ld.shared.u32 	%r94, [%r38+16];
	min.s32 	%r95, %r93, %r94;
	st.shared.u32 	[%r38], %r95;
	ld.shared.f32 	%f86, [%r5+16];
$L__BB3_57:
	setp.geu.f32 	%p36, %f86, %f83;
	@%p36 bra 	$L__BB3_59;
	st.shared.f32 	[%r5], %f86;
	ld.shared.u32 	%r96, [%r38+16];
	st.shared.u32 	[%r38], %r96;
	mov.f32 	%f83, %f86;
$L__BB3_59:
	ld.shared.f32 	%f88, [%r5+8];
	setp.neu.f32 	%p37, %f88, %f83;
	@%p37 bra 	$L__BB3_61;
	ld.shared.u32 	%r97, [%r38];
	ld.shared.u32 	%r98, [%r38+8];
	min.s32 	%r99, %r97, %r98;
	st.shared.u32 	[%r38], %r99;
	ld.shared.f32 	%f88, [%r5+8];
$L__BB3_61:
	setp.geu.f32 	%p38, %f88, %f83;
	@%p38 bra 	$L__BB3_63;
	st.shared.f32 	[%r5], %f88;
	ld.shared.u32 	%r100, [%r38+8];
	st.shared.u32 	[%r38], %r100;
	mov.f32 	%f83, %f88;
$L__BB3_63:
	ld.shared.f32 	%f90, [%r5+4];
	setp.neu.f32 	%p39, %f90, %f83;
	@%p39 bra 	$L__BB3_65;
	ld.shared.u32 	%r101, [%r38];
	ld.shared.u32 	%r102, [%r38+4];
	min.s32 	%r103, %r101, %r102;
	st.shared.u32 	[%r38], %r103;
	ld.shared.f32 	%f90, [%r5+4];
$L__BB3_65:
	setp.geu.f32 	%p40, %f90, %f83;
	@%p40 bra 	$L__BB3_67;
	st.shared.f32 	[%r5], %f90;
	ld.shared.u32 	%r104, [%r38+4];
	st.shared.u32 	[%r38], %r104;
$L__BB3_67:
	setp.ne.s32 	%p41, %r3, 0;
	@%p41 bra 	$L__BB3_69;
	ld.param.u64 	%rd53, [_Z27computeAllDistancesToA_CUDAiiiiPfS_PiS_S0__param_8];
	ld.param.u64 	%rd52, [_Z27computeAllDistancesToA_CUDAiiiiPfS_PiS_S0__param_7];
	ld.shared.f32 	%f77, [array];
	cvta.to.global.u64 	%rd46, %rd52;
	mul.wide.u32 	%rd47, %r2, 4;
	add.s64 	%rd48, %rd46, %rd47;
	st.global.f32 	[%rd48], %f77;
	ld.shared.u32 	%r105, [%r6];
	cvta.to.global.u64 	%rd49, %rd53;
	add.s64 	%rd50, %rd49, %rd47;
	st.global.u32 	[%rd50], %r105;
$L__BB3_69:
	ret;

}
.entry _Z19updateElementA_CUDAiPfPiS_S0_(
	.param .u32 _Z19updateElementA_CUDAiPfPiS_S0__param_0,
	.param .u64 .ptr .align 1 _Z19updateElementA_CUDAiPfPiS_S0__param_1,
	.param .u64 .ptr .align 1 _Z19updateElementA_CUDAiPfPiS_S0__param_2,
	.param .u64 .ptr .align 1 _Z19updateElementA_CUDAiPfPiS_S0__param_3,
	.param .u64 .ptr .align 1 _Z19updateElementA_CUDAiPfPiS_S0__param_4
)
{
	.reg .b32 	%r<3>;
	.reg .b32 	%f<2>;
	.reg .b64 	%rd<12>;

	ld.param.u32 	%r1, [_Z19updateElementA_CUDAiPfPiS_S0__param_0];
	ld.param.u64 	%rd1, [_Z19updateElementA_CUDAiPfPiS_S0__param_1];
	ld.param.u64 	%rd2, [_Z19updateElementA_CUDAiPfPiS_S0__param_2];
	ld.param.u64 	%rd3, [_Z19updateElementA_CUDAiPfPiS_S0__param_3];
	ld.param.u64 	%rd4, [_Z19updateElementA_CUDAiPfPiS_S0__param_4];
	cvta.to.global.u64 	%rd5, %rd2;
	cvta.to.global.u64 	%rd6, %rd4;
	cvta.to.global.u64 	%rd7, %rd1;
	cvta.to.global.u64 	%rd8, %rd3;
	ld.global.f32 	%f1, [%rd8];
	mul.wide.s32 	%rd9, %r1, 4;
	add.s64 	%rd10, %rd7, %rd9;
	st.global.f32 	[%rd10], %f1;
	ld.global.u32 	%r2, [%rd6];
	add.s64 	%rd11, %rd5, %rd9;
	st.global.u32 	[%rd11], %r2;
	ret;

}
.entry _Z16moveCluster_CUDAiiiiPfS_Pi(
	.param .u32 _Z16moveCluster_CUDAiiiiPfS_Pi_param_0,
	.param .u32 _Z16moveCluster_CUDAiiiiPfS_Pi_param_1,
	.param .u32 _Z16moveCluster_CUDAiiiiPfS_Pi_param_2,
	.param .u32 _Z16moveCluster_CUDAiiiiPfS_Pi_param_3,
	.param .u64 .ptr .align 1 _Z16moveCluster_CUDAiiiiPfS_Pi_param_4,
	.param .u64 .ptr .align 1 _Z16moveCluster_CUDAiiiiPfS_Pi_param_5,
	.param .u64 .ptr .align 1 _Z16moveCluster_CUDAiiiiPfS_Pi_param_6
)
{
	.reg .pred 	%p<3>;
	.reg .b32 	%r<13>;
	.reg .b32 	%f<3>;
	.reg .b64 	%rd<17>;

	ld.param.u32 	%r2, [_Z16moveCluster_CUDAiiiiPfS_Pi_param_0];
	ld.param.u32 	%r5, [_Z16moveCluster_CUDAiiiiPfS_Pi_param_1];
	ld.param.u32 	%r3, [_Z16moveCluster_CUDAiiiiPfS_Pi_param_2];
	ld.param.u32 	%r4, [_Z16moveCluster_CUDAiiiiPfS_Pi_param_3];
	ld.param.u64 	%rd1, [_Z16moveCluster_CUDAiiiiPfS_Pi_param_4];
	ld.param.u64 	%rd2, [_Z16moveCluster_CUDAiiiiPfS_Pi_param_5];
	ld.param.u64 	%rd3, [_Z16moveCluster_CUDAiiiiPfS_Pi_param_6];
	mov.u32 	%r6, %ntid.x;
	mov.u32 	%r7, %ctaid.x;
	mov.u32 	%r8, %tid.x;
	mad.lo.s32 	%r1, %r6, %r7, %r8;
	setp.ge.s32 	%p1, %r1, %r5;
	@%p1 bra 	$L__BB5_2;
	cvta.to.global.u64 	%rd4, %rd1;
	mul.lo.s32 	%r9, %r1, %r2;
	add.s32 	%r10, %r4, %r9;
	mul.wide.s32 	%rd5, %r10, 4;
	add.s64 	%rd6, %rd4, %rd5;
	ld.global.f32 	%f1, [%rd6];
	add.s32 	%r11, %r3, %r9;
	mul.wide.s32 	%rd7, %r11, 4;
	add.s64 	%rd8, %rd4, %rd7;
	st.global.f32 	[%rd8], %f1;
$L__BB5_2:
	setp.ne.s32 	%p2, %r1, 0;
	@%p2 bra 	$L__BB5_4;
	cvta.to.global.u64 	%rd9, %rd3;
	cvta.to.global.u64 	%rd10, %rd2;
	mul.wide.s32 	%rd11, %r4, 4;
	add.s64 	%rd12, %rd10, %rd11;
	ld.global.f32 	%f2, [%rd12];
	mul.wide.s32 	%rd13, %r3, 4;
	add.s64 	%rd14, %rd10, %rd13;
	st.global.f32 	[%rd14], %f2;
	add.s64 	%rd15, %rd9, %rd11;
	ld.global.u32 	%r12, [%rd15];
	add.s64 	%rd16, %rd9, %rd13;
	st.global.u32 	[%rd16], %r12;
$L__BB5_4:
	ret;

}
.entry _Z39computeDistancesToBForPLargerThanB_CUDAiiiiPfS_Pi(
	.param .u32 _Z39computeDistancesToBForPLargerThanB_CUDAiiiiPfS_Pi_param_0,
	.param .u32 _Z39computeDistancesToBForPLargerThanB_CUDAiiiiPfS_Pi_param_1,
	.param .u32 _Z39computeDistancesToBForPLargerThanB_CUDAiiiiPfS_Pi_param_2,
	.param .u32 _Z39computeDistancesToBForPLargerThanB_CUDAiiiiPfS_Pi_param_3,
	.param .u64 .ptr .align 1 _Z39computeDistancesToBForPLargerThanB_CUDAiiiiPfS_Pi_param_4,
	.param .u64 .ptr .align 1 _Z39computeDistancesToBForPLargerThanB_CUDAiiiiPfS_Pi_param_5,
	.param .u64 .ptr .align 1 _Z39computeDistancesToBForPLargerThanB_CUDAiiiiPfS_Pi_param_6
)
{
	.reg .pred 	%p<31>;
	.reg .b16 	%rs<19>;
	.reg .b32 	%r<113>;
	.reg .b32 	%f<133>;
	.reg .b64 	%rd<105>;

	ld.param.u32 	%r53, [_Z39computeDistancesToBForPLargerThanB_CUDAiiiiPfS_Pi_param_0];
	ld.param.u32 	%r54, [_Z39computeDistancesToBForPLargerThanB_CUDAiiiiPfS_Pi_param_1];
	ld.param.u32 	%r55, [_Z39computeDistancesToBForPLargerThanB_CUDAiiiiPfS_Pi_param_2];
	ld.param.u32 	%r56, [_Z39computeDistancesToBForPLargerThanB_CUDAiiiiPfS_Pi_param_3];
	ld.param.u64 	%rd6, [_Z39computeDistancesToBForPLargerThanB_CUDAiiiiPfS_Pi_param_4];
	ld.param.u64 	%rd5, [_Z39computeDistancesToBForPLargerThanB_CUDAiiiiPfS_Pi_param_6];
	cvta.to.global.u64 	%rd1, %rd6;
	mov.u32 	%r1, %ntid.x;
	mov.u32 	%r57, %ctaid.x;
	mov.u32 	%r2, %tid.x;
	mad.lo.s32 	%r3, %r1, %r57, %r2;
	setp.eq.s32 	%p1, %r54, 0;
	mov.f32 	%f132, 0f00000000;
	@%p1 bra 	$L__BB6_46;
	cvt.s64.s32 	%rd2, %r3;
	shl.b32 	%r4, %r53, 3;
	mov.f32 	%f111, 0f00000000;
	mov.b32 	%r97, 0;
	mov.b16 	%rs17, 0;
	cvt.u16.u32 	%rs9, %r1;
	cvt.s64.s32 	%rd94, %r55;
	add.s64 	%rd95, %rd94, %rd2;
	mov.u16 	%rs18, %rs17;
	mov.u32 	%r98, %r97;
$L__BB6_2:
	mov.u32 	%r6, %r98;
	add.s32 	%r98, %r6, %r1;
	min.u32 	%r8, %r54, %r98;
	mul.lo.s32 	%r9, %r1, %r97;
	sub.s32 	%r10, %r8, %r9;
	add.s32 	%r11, %r6, %r2;
	setp.ge.u32 	%p2, %r11, %r54;
	@%p2 bra 	$L__BB6_4;
	mad.lo.s32 	%r59, %r11, %r53, %r55;
	mul.wide.u32 	%rd7, %r59, 4;
	add.s64 	%rd8, %rd1, %rd7;
	ld.global.f32 	%f44, [%rd8];
	shl.b32 	%r60, %r2, 2;
	mov.u32 	%r61, array;
	add.s32 	%r62, %r61, %r60;
	st.shared.f32 	[%r62], %f44;
$L__BB6_4:
	bar.sync 	0;
	setp.ge.u32 	%p3, %r6, %r8;
	@%p3 bra 	$L__BB6_44;
	sub.s32 	%r63, %r9, %r8;
	setp.gt.u32 	%p4, %r63, -8;
	mov.u32 	%r110, %r6;
	@%p4 bra 	$L__BB6_24;
	add.s32 	%r65, %r6, 7;
	mul.lo.s32 	%r108, %r53, %r65;
	add.s32 	%r66, %r6, 6;
	mul.lo.s32 	%r107, %r53, %r66;
	add.s32 	%r67, %r6, 5;
	mul.lo.s32 	%r106, %r53, %r67;
	add.s32 	%r68, %r6, 4;
	mul.lo.s32 	%r105, %r53, %r68;
	add.s32 	%r69, %r6, 3;
	mul.lo.s32 	%r104, %r53, %r69;
	add.s32 	%r70, %r6, 2;
	mul.lo.s32 	%r103, %r53, %r70;
	mul.lo.s32 	%r100, %r53, %r6;
	add.s32 	%r102, %r100, %r53;
	and.b32  	%r71, %r10, -8;
	neg.s32 	%r101, %r71;
	mov.u32 	%r72, array;
	add.s32 	%r99, %r72, 16;
	mov.u32 	%r110, %r6;
$L__BB6_7:
	.pragma "nounroll";
	setp.ge.s32 	%p5, %r3, %r56;
	@%p5 bra 	$L__BB6_9;
	cvt.u64.u32 	%rd9, %r100;
	add.s64 	%rd12, %rd95, %rd9;
	shl.b64 	%rd13, %rd12, 2;
	add.s64 	%rd14, %rd1, %rd13;
	ld.global.f32 	%f46, [%rd14+4];
	ld.shared.f32 	%f47, [%r99+-16];
	sub.f32 	%f48, %f46, %f47;
	abs.f32 	%f49, %f48;
	add.f32 	%f111, %f111, %f49;
$L__BB6_9:
	@%p5 bra 	$L__BB6_11;
	cvt.u64.u32 	%rd15, %r102;
	add.s64 	%rd18, %rd95, %rd15;
	shl.b64 	%rd19, %rd18, 2;
	add.s64 	%rd20, %rd1, %rd19;
	ld.global.f32 	%f50, [%rd20+4];
	ld.shared.f32 	%f51, [%r99+-12];
	sub.f32 	%f52, %f50, %f51;
	abs.f32 	%f53, %f52;
	add.f32 	%f111, %f111, %f53;
$L__BB6_11:
	@%p5 bra 	$L__BB6_13;
	cvt.u64.u32 	%rd21, %r103;
	add.s64 	%rd24, %rd95, %rd21;
	shl.b64 	%rd25, %rd24, 2;
	add.s64 	%rd26, %rd1, %rd25;
	ld.global.f32 	%f54, [%rd26+4];
	ld.shared.f32 	%f55, [%r99+-8];
	sub.f32 	%f56, %f54, %f55;
	abs.f32 	%f57, %f56;
	add.f32 	%f111, %f111, %f57;
$L__BB6_13:
	@%p5 bra 	$L__BB6_15;
	cvt.u64.u32 	%rd27, %r104;
	add.s64 	%rd30, %rd95, %rd27;
	shl.b64 	%rd31, %rd30, 2;
	add.s64 	%rd32, %rd1, %rd31;
	ld.global.f32 	%f58, [%rd32+4];
	ld.shared.f32 	%f59, [%r99+-4];
	sub.f32 	%f60, %f58, %f59;
	abs.f32 	%f61, %f60;
	add.f32 	%f111, %f111, %f61;
$L__BB6_15:
	@%p5 bra 	$L__BB6_17;
	cvt.u64.u32 	%rd33, %r105;
	add.s64 	%rd36, %rd95, %rd33;
	shl.b64 	%rd37, %rd36, 2;
	add.s64 	%rd38, %rd1, %rd37;
	ld.global.f32 	%f62, [%rd38+4];
	ld.shared.f32 	%f63, [%r99];
	sub.f32 	%f64, %f62, %f63;
	abs.f32 	%f65, %f64;
	add.f32 	%f111, %f111, %f65;
$L__BB6_17:
	@%p5 bra 	$L__BB6_19;
	cvt.u64.u32 	%rd39, %r106;
	add.s64 	%rd42, %rd95, %rd39;
	shl.b64 	%rd43, %rd42, 2;
	add.s64 	%rd44, %rd1, %rd43;
	ld.global.f32 	%f66, [%rd44+4];
	ld.shared.f32 	%f67, [%r99+4];
	sub.f32 	%f68, %f66, %f67;
	abs.f32 	%f69, %f68;
	add.f32 	%f111, %f111, %f69;
$L__BB6_19:
	@%p5 bra 	$L__BB6_21;
	cvt.u64.u32 	%rd45, %r107;
	add.s64 	%rd48, %rd95, %rd45;
	shl.b64 	%rd49, %rd48, 2;
	add.s64 	%rd50, %rd1, %rd49;
	ld.global.f32 	%f70, [%rd50+4];
	ld.shared.f32 	%f71, [%r99+8];
	sub.f32 	%f72, %f70, %f71;
	abs.f32 	%f73, %f72;
	add.f32 	%f111, %f111, %f73;
$L__BB6_21:
	@%p5 bra 	$L__BB6_23;
	cvt.u64.u32 	%rd51, %r108;
	add.s64 	%rd54, %rd95, %rd51;
	shl.b64 	%rd55, %rd54, 2;
	add.s64 	%rd56, %rd1, %rd55;
	ld.global.f32 	%f74, [%rd56+4];
	ld.shared.f32 	%f75, [%r99+12];
	sub.f32 	%f76, %f74, %f75;
	abs.f32 	%f77, %f76;
	add.f32 	%f111, %f111, %f77;
$L__BB6_23:
	add.s32 	%r110, %r110, 8;
	add.s32 	%r108, %r108, %r4;
	add.s32 	%r107, %r107, %r4;
	add.s32 	%r106, %r106, %r4;
	add.s32 	%r105, %r105, %r4;
	add.s32 	%r104, %r104, %r4;
	add.s32 	%r103, %r103, %r4;
	add.s32 	%r102, %r102, %r4;
	add.s32 	%r101, %r101, 8;
	add.s32 	%r100, %r100, %r4;
	add.s32 	%r99, %r99, 32;
	setp.ne.s32 	%p13, %r101, 0;
	@%p13 bra 	$L__BB6_7;
$L__BB6_24:
	and.b32  	%r73, %r10, 7;
	setp.eq.s32 	%p14, %r73, 0;
	@%p14 bra 	$L__BB6_44;
	cvt.u16.u32 	%rs8, %r8;
	mul.lo.s16 	%rs10, %rs18, %rs9;
	sub.s16 	%rs11, %rs8, %rs10;
	cvt.u32.u16 	%r74, %rs11;
	and.b32  	%r44, %r74, 7;
	add.s32 	%r75, %r44, -1;
	setp.lt.u32 	%p15, %r75, 3;
	@%p15 bra 	$L__BB6_35;
	setp.ge.s32 	%p16, %r3, %r56;
	sub.s32 	%r76, %r110, %r6;
	shl.b32 	%r77, %r76, 2;
	mov.u32 	%r78, array;
	add.s32 	%r45, %r78, %r77;
	@%p16 bra 	$L__BB6_28;
	mul.lo.s32 	%r79, %r110, %r53;
	cvt.u64.u32 	%rd57, %r79;
	add.s64 	%rd60, %rd95, %rd57;
	shl.b64 	%rd61, %rd60, 2;
	add.s64 	%rd62, %rd1, %rd61;
	ld.global.f32 	%f79, [%rd62+4];
	ld.shared.f32 	%f80, [%r45];
	sub.f32 	%f81, %f79, %f80;
	abs.f32 	%f82, %f81;
	add.f32 	%f111, %f111, %f82;
$L__BB6_28:
	setp.ge.s32 	%p17, %r3, %r56;
	@%p17 bra 	$L__BB6_30;
	mad.lo.s32 	%r80, %r53, %r110, %r53;
	cvt.u64.u32 	%rd63, %r80;
	add.s64 	%rd66, %rd95, %rd63;
	shl.b64 	%rd67, %rd66, 2;
	add.s64 	%rd68, %rd1, %rd67;
	ld.global.f32 	%f83, [%rd68+4];
	ld.shared.f32 	%f84, [%r45+4];
	sub.f32 	%f85, %f83, %f84;
	abs.f32 	%f86, %f85;
	add.f32 	%f111, %f111, %f86;
$L__BB6_30:
	setp.ge.s32 	%p18, %r3, %r56;
	@%p18 bra 	$L__BB6_32;
	add.s32 	%r81, %r110, 2;
	mul.lo.s32 	%r82, %r81, %r53;
	cvt.u64.u32 	%rd69, %r82;
	add.s64 	%rd72, %rd95, %rd69;
	shl.b64 	%rd73, %rd72, 2;
	add.s64 	%rd74, %rd1, %rd73;
	ld.global.f32 	%f87, [%rd74+4];
	ld.shared.f32 	%f88, [%r45+8];
	sub.f32 	%f89, %f87, %f88;
	abs.f32 	%f90, %f89;
	add.f32 	%f111, %f111, %f90;
$L__BB6_32:
	setp.ge.s32 	%p19, %r3, %r56;
	@%p19 bra 	$L__BB6_34;
	add.s32 	%r83, %r110, 3;
	mul.lo.s32 	%r84, %r83, %r53;
	cvt.u64.u32 	%rd75, %r84;
	add.s64 	%rd78, %rd95, %rd75;
	shl.b64 	%rd79, %rd78, 2;
	add.s64 	%rd80, %rd1, %rd79;
	ld.global.f32 	%f91, [%rd80+4];
	ld.shared.f32 	%f92, [%r45+12];
	sub.f32 	%f93, %f91, %f92;
	abs.f32 	%f94, %f93;
	add.f32 	%f111, %f111, %f94;
$L__BB6_34:
	add.s32 	%r110, %r110, 4;
$L__BB6_35:
	and.b32  	%r85, %r44, 3;
	setp.eq.s32 	%p20, %r85, 0;
	@%p20 bra 	$L__BB6_44;
	cvt.u16.u32 	%rs13, %r1;
	mul.lo.s16 	%rs14, %rs17, %rs13;
	sub.s16 	%rs3, %rs8, %rs14;
	and.b16  	%rs15, %rs3, 3;
	setp.eq.s16 	%p21, %rs15, 1;
	mov.f32 	%f130, %f111;
	@%p21 bra 	$L__BB6_42;
	setp.ge.s32 	%p22, %r3, %r56;
	sub.s32 	%r86, %r110, %r6;
	shl.b32 	%r87, %r86, 2;
	mov.u32 	%r88, array;
	add.s32 	%r48, %r88, %r87;
	@%p22 bra 	$L__BB6_39;
	mul.lo.s32 	%r89, %r110, %r53;
	cvt.u64.u32 	%rd81, %r89;
	add.s64 	%rd84, %rd95, %rd81;
	shl.b64 	%rd85, %rd84, 2;
	add.s64 	%rd86, %rd1, %rd85;
	ld.global.f32 	%f96, [%rd86+4];
	ld.shared.f32 	%f97, [%r48];
	sub.f32 	%f98, %f96, %f97;
	abs.f32 	%f99, %f98;
	add.f32 	%f111, %f111, %f99;
$L__BB6_39:
	setp.ge.s32 	%p23, %r3, %r56;
	@%p23 bra 	$L__BB6_41;
	mad.lo.s32 	%r90, %r53, %r110, %r53;
	cvt.u64.u32 	%rd87, %r90;
	add.s64 	%rd90, %rd95, %rd87;
	shl.b64 	%rd91, %rd90, 2;
	add.s64 	%rd92, %rd1, %rd91;
	ld.global.f32 	%f100, [%rd92+4];
	ld.shared.f32 	%f101, [%r48+4];
	sub.f32 	%f102, %f100, %f101;
	abs.f32 	%f103, %f102;
	add.f32 	%f111, %f111, %f103;
$L__BB6_41:
	add.s32 	%r110, %r110, 2;
	mov.f32 	%f130, %f111;
$L__BB6_42:
	setp.ge.s32 	%p24, %r3, %r56;
	and.b16  	%rs16, %rs3, 1;
	setp.eq.b16 	%p25, %rs16, 1;
	not.pred 	%p26, %p25;
	or.pred  	%p27, %p26, %p24;
	selp.f32 	%f111, %f130, %f111, %p25;
	@%p27 bra 	$L__BB6_44;
	mul.lo.s32 	%r91, %r110, %r53;
	cvt.u64.u32 	%rd93, %r91;
	add.s64 	%rd96, %rd95, %rd93;
	shl.b64 	%rd97, %rd96, 2;
	add.s64 	%rd98, %rd1, %rd97;
	sub.s32 	%r92, %r110, %r6;
	shl.b32 	%r93, %r92, 2;
	mov.u32 	%r94, array;
	add.s32 	%r95, %r94, %r93;
	ld.global.f32 	%f104, [%rd98+4];
	ld.shared.f32 	%f105, [%r95];
	sub.f32 	%f106, %f104, %f105;
	abs.f32 	%f107, %f106;
	add.f32 	%f111, %f130, %f107;
$L__BB6_44:
	bar.sync 	0;
	setp.lt.u32 	%p28, %r98, %r54;
	add.s32 	%r97, %r97, 1;
	add.s16 	%rs18, %rs18, 1;
	add.s16 	%rs17, %rs17, 1;
	@%p28 bra 	$L__BB6_2;
	add.f32 	%f132, %f111, 0f00000000;
$L__BB6_46:
	setp.ge.s32 	%p29, %r3, %r56;
	@%p29 bra 	$L__BB6_49;
	ld.param.u64 	%rd104, [_Z39computeDistancesToBForPLargerThanB_CUDAiiiiPfS_Pi_param_5];
	add.s32 	%r96, %r3, %r55;
	add.s32 	%r52, %r96, 1;
	cvta.to.global.u64 	%rd99, %rd104;
	mul.wide.s32 	%rd100, %r52, 4;
	add.s64 	%rd3, %rd99, %rd100;
	ld.global.f32 	%f108, [%rd3];
	setp.geu.f32 	%p30, %f132, %f108;
	@%p30 bra 	$L__BB6_49;
	st.global.f32 	[%rd3], %f132;
	cvta.to.global.u64 	%rd101, %rd5;
	add.s64 	%rd103, %rd101, %rd100;
	st.global.u32 	[%rd103], %r55;
$L__BB6_49:
	ret;

}
.entry _Z39recomputeMinDistanceForElementAt_j_CUDAiiiPfS_PiS_S0_(
	.param .u32 _Z39recomputeMinDistanceForElementAt_j_CUDAiiiPfS_PiS_S0__param_0,
	.param .u32 _Z39recomputeMinDistanceForElementAt_j_CUDAiiiPfS_PiS_S0__param_1,
	.param .u32 _Z39recomputeMinDistanceForElementAt_j_CUDAiiiPfS_PiS_S0__param_2,
	.param .u64 .ptr .align 1 _Z39recomputeMinDistanceForElementAt_j_CUDAiiiPfS_PiS_S0__param_3,
	.param .u64 .ptr .align 1 _Z39recomputeMinDistanceForElementAt_j_CUDAiiiPfS_PiS_S0__param_4,
	.param .u64 .ptr .align 1 _Z39recomputeMinDistanceForElementAt_j_CUDAiiiPfS_PiS_S0__param_5,
	.param .u64 .ptr .align 1 _Z39recomputeMinDistanceForElementAt_j_CUDAiiiPfS_PiS_S0__param_6,
	.param .u64 .ptr .align 1 _Z39recomputeMinDistanceForElementAt_j_CUDAiiiPfS_PiS_S0__param_7
)
{
	.reg .pred 	%p<36>;
	.reg .b32 	%r<108>;
	.reg .b32 	%f<90>;
	.reg .b64 	%rd<41>;

	ld.param.u32 	%r40, [_Z39recomputeMinDistanceForElementAt_j_CUDAiiiPfS_PiS_S0__param_0];
	ld.param.u32 	%r41, [_Z39recomputeMinDistanceForElementAt_j_CUDAiiiPfS_PiS_S0__param_1];
	ld.param.u32 	%r42, [_Z39recomputeMinDistanceForElementAt_j_CUDAiiiPfS_PiS_S0__param_2];
	ld.param.u64 	%rd5, [_Z39recomputeMinDistanceForElementAt_j_CUDAiiiPfS_PiS_S0__param_3];
	ld.param.u64 	%rd3, [_Z39recomputeMinDistanceForElementAt_j_CUDAiiiPfS_PiS_S0__param_6];
	ld.param.u64 	%rd4, [_Z39recomputeMinDistanceForElementAt_j_CUDAiiiPfS_PiS_S0__param_7];
	cvta.to.global.u64 	%rd1, %rd5;
	mov.u32 	%r1, %ntid.x;
	shl.b32 	%r43, %r1, 2;
	mov.u32 	%r44, array;
	add.s32 	%r2, %r44, %r43;
	mov.u32 	%r3, %ctaid.x;
	mov.u32 	%r4, %tid.x;
	mad.lo.s32 	%r5, %r1, %r3, %r4;
	shl.b32 	%r45, %r4, 2;
	add.s32 	%r6, %r44, %r45;
	setp.lt.s32 	%p1, %r5, %r42;
	selp.f32 	%f33, 0f00000000, 0f7F7FFFFF, %p1;
	st.shared.f32 	[%r6], %f33;
	setp.eq.s32 	%p2, %r41, 0;
	@%p2 bra 	$L__BB7_21;
	add.s32 	%r7, %r2, %r43;
	cvt.s64.s32 	%rd2, %r5;
	shl.b32 	%r8, %r40, 2;
	mov.b32 	%r99, 0;
	mov.u32 	%r100, %r99;
$L__BB7_2:
	mov.u32 	%r10, %r100;
	add.s32 	%r100, %r10, %r1;
	min.u32 	%r12, %r41, %r100;
	mul.lo.s32 	%r13, %r1, %r99;
	add.s32 	%r14, %r10, %r4;
	setp.ge.u32 	%p3, %r14, %r41;
	@%p3 bra 	$L__BB7_4;
	mad.lo.s32 	%r48, %r14, %r40, %r42;
	mul.wide.u32 	%rd6, %r48, 4;
	add.s64 	%rd7, %rd1, %rd6;
	ld.global.f32 	%f34, [%rd7];
	shl.b32 	%r49, %r4, 2;
	add.s32 	%r50, %r7, %r49;
	st.shared.f32 	[%r50], %f34;
$L__BB7_4:
	bar.sync 	0;
	setp.ge.u32 	%p4, %r10, %r12;
	@%p4 bra 	$L__BB7_20;
	sub.s32 	%r51, %r12, %r13;
	and.b32  	%r15, %r51, 3;
	setp.eq.s32 	%p5, %r15, 0;
	mov.u32 	%r101, %r10;
	@%p5 bra 	$L__BB7_15;
	setp.ge.s32 	%p6, %r5, %r42;
	@%p6 bra 	$L__BB7_8;
	mul.lo.s32 	%r52, %r10, %r40;
	cvt.u64.u32 	%rd8, %r52;
	add.s64 	%rd9, %rd8, %rd2;
	shl.b64 	%rd10, %rd9, 2;
	add.s64 	%rd11, %rd1, %rd10;
	ld.global.f32 	%f35, [%rd11];
	ld.shared.f32 	%f36, [%r7];
	sub.f32 	%f37, %f35, %f36;
	abs.f32 	%f38, %f37;
	ld.shared.f32 	%f39, [%r6];
	add.f32 	%f40, %f39, %f38;
	st.shared.f32 	[%r6], %f40;
$L__BB7_8:
	add.s32 	%r101, %r10, 1;
	setp.eq.s32 	%p7, %r15, 1;
	@%p7 bra 	$L__BB7_15;
	@%p6 bra 	$L__BB7_11;
	mul.lo.s32 	%r53, %r101, %r40;
	cvt.u64.u32 	%rd12, %r53;
	add.s64 	%rd13, %rd12, %rd2;
	shl.b64 	%rd14, %rd13, 2;
	add.s64 	%rd15, %rd1, %rd14;
	ld.global.f32 	%f41, [%rd15];
	ld.shared.f32 	%f42, [%r7+4];
	sub.f32 	%f43, %f41, %f42;
	abs.f32 	%f44, %f43;
	ld.shared.f32 	%f45, [%r6];
	add.f32 	%f46, %f45, %f44;
	st.shared.f32 	[%r6], %f46;
$L__BB7_11:
	add.s32 	%r101, %r10, 2;
	setp.eq.s32 	%p9, %r15, 2;
	@%p9 bra 	$L__BB7_15;
	setp.ge.s32 	%p10, %r5, %r42;
	@%p10 bra 	$L__BB7_14;
	mul.lo.s32 	%r54, %r101, %r40;
	cvt.u64.u32 	%rd16, %r54;
	add.s64 	%rd17, %rd16, %rd2;
	shl.b64 	%rd18, %rd17, 2;
	add.s64 	%rd19, %rd1, %rd18;
	ld.global.f32 	%f47, [%rd19];
	ld.shared.f32 	%f48, [%r7+8];
	sub.f32 	%f49, %f47, %f48;
	abs.f32 	%f50, %f49;
	ld.shared.f32 	%f51, [%r6];
	add.f32 	%f52, %f51, %f50;
	st.shared.f32 	[%r6], %f52;
$L__BB7_14:
	add.s32 	%r101, %r10, 3;
$L__BB7_15:
	sub.s32 	%r55, %r13, %r12;
	setp.gt.u32 	%p11, %r55, -4;
	@%p11 bra 	$L__BB7_20;
	sub.s32 	%r107, %r101, %r12;
	mul.lo.s32 	%r106, %r40, %r101;
	add.s32 	%r56, %r101, 3;
	mul.lo.s32 	%r105, %r40, %r56;
	add.s32 	%r57, %r101, 2;
	mul.lo.s32 	%r104, %r40, %r57;
	shl.b32 	%r58, %r101, 2;
	shl.b32 	%r59, %r10, 2;
	sub.s32 	%r60, %r58, %r59;
	shl.b32 	%r61, %r1, 3;
	mov.u32 	%r62, array;
	add.s32 	%r63, %r61, %r62;
	add.s32 	%r64, %r63, %r60;
	add.s32 	%r103, %r64, 8;
	add.s32 	%r102, %r106, %r40;
$L__BB7_17:
	setp.ge.s32 	%p12, %r5, %r42;
	@%p12 bra 	$L__BB7_19;
	cvt.u64.u32 	%rd20, %r106;
	add.s64 	%rd21, %rd20, %rd2;
	shl.b64 	%rd22, %rd21, 2;
	add.s64 	%rd23, %rd1, %rd22;
	ld.global.f32 	%f53, [%rd23];
	ld.shared.f32 	%f54, [%r103+-8];
	sub.f32 	%f55, %f53, %f54;
	abs.f32 	%f56, %f55;
	ld.shared.f32 	%f57, [%r6];
	add.f32 	%f58, %f57, %f56;
	st.shared.f32 	[%r6], %f58;
	cvt.u64.u32 	%rd24, %r102;
	add.s64 	%rd25, %rd24, %rd2;
	shl.b64 	%rd26, %rd25, 2;
	add.s64 	%rd27, %rd1, %rd26;
	ld.global.f32 	%f59, [%rd27];
	ld.shared.f32 	%f60, [%r103+-4];
	sub.f32 	%f61, %f59, %f60;
	abs.f32 	%f62, %f61;
	add.f32 	%f63, %f58, %f62;
	st.shared.f32 	[%r6], %f63;
	cvt.u64.u32 	%rd28, %r104;
	add.s64 	%rd29, %rd28, %rd2;
	shl.b64 	%rd30, %rd29, 2;
	add.s64 	%rd31, %rd1, %rd30;
	ld.global.f32 	%f64, [%rd31];
	ld.shared.f32 	%f65, [%r103];
	sub.f32 	%f66, %f64, %f65;
	abs.f32 	%f67, %f66;
	add.f32 	%f68, %f63, %f67;
	st.shared.f32 	[%r6], %f68;
	cvt.u64.u32 	%rd32, %r105;
	add.s64 	%rd33, %rd32, %rd2;
	shl.b64 	%rd34, %rd33, 2;
	add.s64 	%rd35, %rd1, %rd34;
	ld.global.f32 	%f69, [%rd35];
	ld.shared.f32 	%f70, [%r103+4];
	sub.f32 	%f71, %f69, %f70;
	abs.f32 	%f72, %f71;
	add.f32 	%f73, %f68, %f72;
	st.shared.f32 	[%r6], %f73;
$L__BB7_19:
	add.s32 	%r107, %r107, 4;
	add.s32 	%r106, %r106, %r8;
	add.s32 	%r105, %r105, %r8;
	add.s32 	%r104, %r104, %r8;
	add.s32 	%r103, %r103, 16;
	add.s32 	%r102, %r102, %r8;
	setp.ne.s32 	%p13, %r107, 0;
	@%p13 bra 	$L__BB7_17;
$L__BB7_20:
	bar.sync 	0;
	setp.lt.u32 	%p14, %r100, %r41;
	add.s32 	%r99, %r99, 1;
	@%p14 bra 	$L__BB7_2;
$L__BB7_21:
	setp.ge.s32 	%p15, %r5, %r42;
	shl.b32 	%r65, %r4, 2;
	add.s32 	%r39, %r2, %r65;
	@%p15 bra 	$L__BB7_23;
	ld.shared.f32 	%f74, [%r6];
	add.f32 	%f75, %f74, 0f00000000;
	st.shared.f32 	[%r6], %f75;
	st.shared.u32 	[%r39], %r5;
$L__BB7_23:
	bar.sync 	0;
	setp.gt.u32 	%p16, %r4, 127;
	@%p16 bra 	$L__BB7_28;
	ld.shared.f32 	%f77, [%r6+512];
	ld.shared.f32 	%f2, [%r6];
	setp.neu.f32 	%p17, %f77, %f2;
	@%p17 bra 	$L__BB7_26;
	ld.shared.u32 	%r66, [%r39];
	ld.shared.u32 	%r67, [%r39+512];
	min.s32 	%r68, %r66, %r67;
	st.shared.u32 	[%r39], %r68;
	ld.shared.f32 	%f77, [%r6+512];
$L__BB7_26:
	setp.geu.f32 	%p18, %f77, %f2;
	@%p18 bra 	$L__BB7_28;
	st.shared.f32 	[%r6], %f77;
	ld.shared.u32 	%r69, [%r39+512];
	st.shared.u32 	[%r39], %r69;
$L__BB7_28:
	bar.sync 	0;
	setp.gt.u32 	%p19, %r4, 63;
	@%p19 bra 	$L__BB7_33;
	ld.shared.f32 	%f78, [%r6+256];
	ld.shared.f32 	%f6, [%r6];
	setp.neu.f32 	%p20, %f78, %f6;
	@%p20 bra 	$L__BB7_31;
	ld.shared.u32 	%r70, [%r39];
	ld.shared.u32 	%r71, [%r39+256];
	min.s32 	%r72, %r70, %r71;
	st.shared.u32 	[%r39], %r72;
	ld.shared.f32 	%f78, [%r6+256];
$L__BB7_31:
	setp.geu.f32 	%p21, %f78, %f6;
	@%p21 bra 	$L__BB7_33;
	st.shared.f32 	[%r6], %f78;
	ld.shared.u32 	%r73, [%r39+256];
	st.shared.u32 	[%r39], %r73;
$L__BB7_33:
	bar.sync 	0;
	setp.gt.u32 	%p22, %r4, 31;
	@%p22 bra 	$L__BB7_60;
	ld.shared.f32 	%f79, [%r6+128];
	ld.shared.f32 	%f82, [%r6];
	setp.neu.f32 	%p23, %f79, %f82;
	@%p23 bra 	$L__BB7_36;
	ld.shared.u32 	%r74, [%r39];
	ld.shared.u32 	%r75, [%r39+128];
	min.s32 	%r76, %r74, %r75;
	st.shared.u32 	[%r39], %r76;
	ld.shared.f32 	%f79, [%r6+128];
$L__BB7_36:
	setp.geu.f32 	%p24, %f79, %f82;
	@%p24 bra 	$L__BB7_38;
	st.shared.f32 	[%r6], %f79;
	ld.shared.u32 	%r77, [%r39+128];
	st.shared.u32 	[%r39], %r77;
	mov.f32 	%f82, %f79;
$L__BB7_38:
	ld.shared.f32 	%f81, [%r6+64];
	setp.neu.f32 	%p25, %f81, %f82;
	@%p25 bra 	$L__BB7_40;
	ld.shared.u32 	%r78, [%r39];
	ld.shared.u32 	%r79, [%r39+64];
	min.s32 	%r80, %r78, %r79;
	st.shared.u32 	[%r39], %r80;
	ld.shared.f32 	%f81, [%r6+64];
$L__BB7_40:
	setp.geu.f32 	%p26, %f81, %f82;
	@%p26 bra 	$L__BB7_42;
	st.shared.f32 	[%r6], %f81;
	ld.shared.u32 	%r81, [%r39+64];
	st.shared.u32 	[%r39], %r81;
	mov.f32 	%f82, %f81;
$L__BB7_42:
	ld.shared.f32 	%f83, [%r6+32];
	setp.neu.f32 	%p27, %f83, %f82;
	@%p27 bra 	$L__BB7_44;
	ld.shared.u32 	%r82, [%r39];
	ld.shared.u32 	%r83, [%r39+32];
	min.s32 	%r84, %r82, %r83;
	st.shared.u32 	[%r39], %r84;
	ld.shared.f32 	%f83, [%r6+32];
$L__BB7_44:
	setp.geu.f32 	%p28, %f83, %f82;
	@%p28 bra 	$L__BB7_46;
	st.shared.f32 	[%r6], %f83;
	ld.shared.u32 	%r85, [%r39+32];
	st.shared.u32 	[%r39], %r85;
	mov.f32 	%f82, %f83;
$L__BB7_46:
	ld.shared.f32 	%f85, [%r6+16];
	setp.neu.f32 	%p29, %f85, %f82;
	@%p29 bra 	$L__BB7_48;
	ld.shared.u32 	%r86, [%r39];
	ld.shared.u32 	%r87, [%r39+16];
	min.s32 	%r88, %r86, %r87;
	st.shared.u32 	[%r39], %r88;
	ld.shared.f32 	%f85, [%r6+16];
$L__BB7_48:
	setp.geu.f32 	%p30, %f85, %f82;
	@%p30 bra 	$L__BB7_50;
	st.shared.f32 	[%r6], %f85;
	ld.shared.u32 	%r89, [%r39+16];
	st.shared.u32 	[%r39], %r89;
	mov.f32 	%f82, %f85;
$L__BB7_50:
	ld.shared.f32 	%f87, [%r6+8];
	setp.neu.f32 	%p31, %f87, %f82;
	@%p31 bra 	$L__BB7_52;
	ld.shared.u32 	%r90, [%r39];
	ld.shared.u32 	%r91, [%r39+8];
	min.s32 	%r92, %r90, %r91;
	st.shared.u32 	[%r39], %r92;
	ld.shared.f32 	%f87, [%r6+8];
$L__BB7_52:
	setp.geu.f32 	%p32, %f87, %f82;
	@%p32 bra 	$L__BB7_54;
	st.shared.f32 	[%r6], %f87;
	ld.shared.u32 	%r93, [%r39+8];
	st.shared.u32 	[%r39], %r93;
	mov.f32 	%f82, %f87;
$L__BB7_54:
	ld.shared.f32 	%f89, [%r6+4];
	setp.neu.f32 	%p33, %f89, %f82;
	@%p33 bra 	$L__BB7_56;
	ld.shared.u32 	%r94, [%r39];
	ld.shared.u32 	%r95, [%r39+4];
	min.s32 	%r96, %r94, %r95;
	st.shared.u32 	[%r39], %r96;
	ld.shared.f32 	%f89, [%r6+4];
$L__BB7_56:
	setp.geu.f32 	%p34, %f89, %f82;
	@%p34 bra 	$L__BB7_58;
	st.shared.f32 	[%r6], %f89;
	ld.shared.u32 	%r97, [%r39+4];
	st.shared.u32 	[%r39], %r97;
$L__BB7_58:
	setp.ne.s32 	%p35, %r4, 0;
	@%p35 bra 	$L__BB7_60;
	ld.shared.f32 	%f76, [array];
	cvta.to.global.u64 	%rd36, %rd3;
	mul.wide.u32 	%rd37, %r3, 4;
	add.s64 	%rd38, %rd36, %rd37;
	st.global.f32 	[%rd38], %f76;
	ld.shared.u32 	%r98, [%r2];
	cvta.to.global.u64 	%rd39, %rd4;
	add.s64 	%rd40, %rd39, %rd37;
	st.global.u32 	[%rd40], %r98;
$L__BB7_60:
	ret;

}


// ===== COMPILED SASS (sm_100) =====

	.target	sm_100

	.elftype	@"ET_EXEC"


//--------------------- .note.nv.tkinfo           --------------------------
	.section	.note.nv.tkinfo,"",@"SHT_NOTE"
	.sectionflags	@"SHF_NOTE_NV_TKINFO"
	.tkinfo
        /*0018*/ 	.word	0x00000002
        /*0030*/ 	.string	""
        /*0030*/ 	.string	"ptxas"
        /*0030*/ 	.string	"Cuda compilation tools, release 13.0, V13.0.88"
        /*0030*/ 	.string	"Build cuda_13.0.r13.0/compiler.36424714_0"
        /*0030*/ 	.string	"-arch sm_100 -m 64 "



//--------------------- .note.nv.cuinfo           --------------------------
	.section	.note.nv.cuinfo,"",@"SHT_NOTE"
	.sectionflags	@"SHF_NOTE_NV_CUINFO"
        /*0018*/ 	.short	0x0002
        /*001a*/ 	.short	0x0064
        /*001c*/ 	.short	0x0082
	.zero		2


//--------------------- .nv.info                  --------------------------
	.section	.nv.info,"",@"SHT_CUDA_INFO"
	.align	4


	//----- nvinfo : EIATTR_REGCOUNT
	.align		4
        /*0000*/ 	.byte	0x04, 0x2f
        /*0002*/ 	.short	(.L_1 - .L_0)
	.align		4
.L_0:
        /*0004*/ 	.word	index@(_Z23calcDistanceMatrix_CUDAiiPfPiS_)
        /*0008*/ 	.word	0x00000020


	//----- nvinfo : EIATTR_FRAME_SIZE
	.align		4
.L_1:
        /*000c*/ 	.byte	0x04, 0x11
        /*000e*/ 	.short	(.L_3 - .L_2)
	.align		4
.L_2:
        /*0010*/ 	.word	index@(_Z23calcDistanceMatrix_CUDAiiPfPiS_)
        /*0014*/ 	.word	0x00000000


	//----- nvinfo : EIATTR_REGCOUNT
	.align		4
.L_3:
        /*0018*/ 	.byte	0x04, 0x2f
        /*001a*/ 	.short	(.L_5 - .L_4)
	.align		4
.L_4:
        /*001c*/ 	.word	index@(_Z8min_CUDAjjPfPiS_S0_)
        /*0020*/ 	.word	0x0000000e


	//----- nvinfo : EIATTR_FRAME_SIZE
	.align		4
.L_5:
        /*0024*/ 	.byte	0x04, 0x11
        /*0026*/ 	.short	(.L_7 - .L_6)
	.align		4
.L_6:
        /*0028*/ 	.word	index@(_Z8min_CUDAjjPfPiS_S0_)
        /*002c*/ 	.word	0x00000000


	//----- nvinfo : EIATTR_REGCOUNT
	.align		4
.L_7:
        /*0030*/ 	.byte	0x04, 0x2f
        /*0032*/ 	.short	(.L_9 - .L_8)
	.align		4
.L_8:
        /*0034*/ 	.word	index@(_Z27mergeElementsInsertAtA_CUDAiiiiPf)
        /*0038*/ 	.word	0x0000000a


	//----- nvinfo : EIATTR_FRAME_SIZE
	.align		4
.L_9:
        /*003c*/ 	.byte	0x04, 0x11
        /*003e*/ 	.short	(.L_11 - .L_10)
	.align		4
.L_10:
        /*0040*/ 	.word	index@(_Z27mergeElementsInsertAtA_CUDAiiiiPf)
        /*0044*/ 	.word	0x00000000


	//----- nvinfo : EIATTR_REGCOUNT
	.align		4
.L_11:
        /*0048*/ 	.byte	0x04, 0x2f
        /*004a*/ 	.short	(.L_13 - .L_12)
	.align		4
.L_12:
        /*004c*/ 	.word	index@(_Z27computeAllDistancesToA_CUDAiiiiPfS_PiS_S0_)
        /*0050*/ 	.word	0x00000011


	//----- nvinfo : EIATTR_FRAME_SIZE
	.align		4
.L_13:
        /*0054*/ 	.byte	0x04, 0x11
        /*0056*/ 	.short	(.L_15 - .L_14)
	.align		4
.L_14:
        /*0058*/ 	.word	index@(_Z27computeAllDistancesToA_CUDAiiiiPfS_PiS_S0_)
        /*005c*/ 	.word	0x00000000


	//----- nvinfo : EIATTR_REGCOUNT
	.align		4
.L_15:
        /*0060*/ 	.byte	0x04, 0x2f
        /*0062*/ 	.short	(.L_17 - .L_16)
	.align		4
.L_16:
        /*0064*/ 	.word	index@(_Z19updateElementA_CUDAiPfPiS_S0_)
        /*0068*/ 	.word	0x0000000e


	//----- nvinfo : EIATTR_FRAME_SIZE
	.align		4
.L_17:
        /*006c*/ 	.byte	0x04, 0x11
        /*006e*/ 	.short	(.L_19 - .L_18)
	.align		4
.L_18:
        /*0070*/ 	.word	index@(_Z19updateElementA_CUDAiPfPiS_S0_)
        /*0074*/ 	.word	0x00000000


	//----- nvinfo : EIATTR_REGCOUNT
	.align		4
.L_19:
        /*0078*/ 	.byte	0x04, 0x2f
        /*007a*/ 	.short	(.L_21 - .L_20)
	.align		4
.L_20:
        /*007c*/ 	.word	index@(_Z16moveCluster_CUDAiiiiPfS_Pi)
        /*0080*/ 	.word	0x0000000e


	//----- nvinfo : EIATTR_FRAME_SIZE
	.align		4
.L_21:
        /*0084*/ 	.byte	0x04, 0x11
        /*0086*/ 	.short	(.L_23 - .L_22)
	.align		4
.L_22:
        /*0088*/ 	.word	index@(_Z16moveCluster_CUDAiiiiPfS_Pi)
        /*008c*/ 	.word	0x00000000


	//----- nvinfo : EIATTR_REGCOUNT
	.align		4
.L_23:
        /*0090*/ 	.byte	0x04, 0x2f
        /*0092*/ 	.short	(.L_25 - .L_24)
	.align		4
.L_24:
        /*0094*/ 	.word	index@(_Z39computeDistancesToBForPLargerThanB_CUDAiiiiPfS_Pi)
        /*0098*/ 	.word	0x00000013


	//----- nvinfo : EIATTR_FRAME_SIZE
	.align		4
.L_25:
        /*009c*/ 	.byte	0x04, 0x11
        /*009e*/ 	.short	(.L_27 - .L_26)
	.align		4
.L_26:
        /*00a0*/ 	.word	index@(_Z39computeDistancesToBForPLargerThanB_CUDAiiiiPfS_Pi)
        /*00a4*/ 	.word	0x00000000


	//----- nvinfo : EIATTR_REGCOUNT
	.align		4
.L_27:
        /*00a8*/ 	.byte	0x04, 0x2f
        /*00aa*/ 	.short	(.L_29 - .L_28)
	.align		4
.L_28:
        /*00ac*/ 	.word	index@(_Z39recomputeMinDistanceForElementAt_j_CUDAiiiPfS_PiS_S0_)
        /*00b0*/ 	.word	0x00000011


	//----- nvinfo : EIATTR_FRAME_SIZE
	.align		4
.L_29:
        /*00b4*/ 	.byte	0x04, 0x11
        /*00b6*/ 	.short	(.L_31 - .L_30)
	.align		4
.L_30:
        /*00b8*/ 	.word	index@(_Z39recomputeMinDistanceForElementAt_j_CUDAiiiPfS_PiS_S0_)
        /*00bc*/ 	.word	0x00000000


	//----- nvinfo : EIATTR_MIN_STACK_SIZE
	.align		4
.L_31:
        /*00c0*/ 	.byte	0x04, 0x12
        /*00c2*/ 	.short	(.L_33 - .L_32)
	.align		4
.L_32:
        /*00c4*/ 	.word	index@(_Z39recomputeMinDistanceForElementAt_j_CUDAiiiPfS_PiS_S0_)
        /*00c8*/ 	.word	0x00000000


	//----- nvinfo : EIATTR_MIN_STACK_SIZE
	.align		4
.L_33:
        /*00cc*/ 	.byte	0x04, 0x12
        /*00ce*/ 	.short	(.L_35 - .L_34)
	.align		4
.L_34:
        /*00d0*/ 	.word	index@(_Z39computeDistancesToBForPLargerThanB_CUDAiiiiPfS_Pi)
        /*00d4*/ 	.word	0x00000000


	//----- nvinfo : EIATTR_MIN_STACK_SIZE
	.align		4
.L_35:
        /*00d8*/ 	.byte	0x04, 0x12
        /*00da*/ 	.short	(.L_37 - .L_36)
	.align		4
.L_36:
        /*00dc*/ 	.word	index@(_Z16moveCluster_CUDAiiiiPfS_Pi)
        /*00e0*/ 	.word	0x00000000


	//----- nvinfo : EIATTR_MIN_STACK_SIZE
	.align		4
.L_37:
        /*00e4*/ 	.byte	0x04, 0x12
        /*00e6*/ 	.short	(.L_39 - .L_38)
	.align		4
.L_38:
        /*00e8*/ 	.word	index@(_Z19updateElementA_CUDAiPfPiS_S0_)
        /*00ec*/ 	.word	0x00000000


	//----- nvinfo : EIATTR_MIN_STACK_SIZE
	.align		4
.L_39:
        /*00f0*/ 	.byte	0x04, 0x12
        /*00f2*/ 	.short	(.L_41 - .L_40)
	.align		4
.L_40:
        /*00f4*/ 	.word	index@(_Z27computeAllDistancesToA_CUDAiiiiPfS_PiS_S0_)
        /*00f8*/ 	.word	0x00000000


	//----- nvinfo : EIATTR_MIN_STACK_SIZE
	.align		4
.L_41:
        /*00fc*/ 	.byte	0x04, 0x12
        /*00fe*/ 	.short	(.L_43 - .L_42)
	.align		4
.L_42:
        /*0100*/ 	.word	index@(_Z27mergeElementsInsertAtA_CUDAiiiiPf)
        /*0104*/ 	.word	0x00000000


	//----- nvinfo : EIATTR_MIN_STACK_SIZE
	.align		4
.L_43:
        /*0108*/ 	.byte	0x04, 0x12
        /*010a*/ 	.short	(.L_45 - .L_44)
	.align		4
.L_44:
        /*010c*/ 	.word	index@(_Z23calcDistanceMatrix_CUDAiiPfPiS_)
        /*0110*/ 	.word	0x00000000


	//----- nvinfo : EIATTR_MIN_STACK_SIZE
	.align		4
.L_45:
        /*0114*/ 	.byte	0x04, 0x12
        /*0116*/ 	.short	(.L_47 - .L_46)
	.align		4
.L_46:
        /*0118*/ 	.word	index@(_Z8min_CUDAjjPfPiS_S0_)
        /*011c*/ 	.word	0x00000000
.L_47:


//--------------------- .nv.compat                --------------------------
	.section	.nv.compat,"",@"SHT_CUDA_COMPAT_INFO"
	.align	4
        /*0000*/ 	.byte	0x02, 0x09, 0x00, 0x00, 0x02, 0x02, 0x01, 0x00, 0x02, 0x05, 0x05, 0x00, 0x03, 0x07, 0x01, 0x01
        /*0010*/ 	.byte	0x02, 0x03, 0x00, 0x00, 0x02, 0x06, 0x01, 0x00, 0x04, 0x0b, 0x08, 0x00, 0x09, 0x00, 0x00, 0x00
        /*0020*/ 	.byte	0x00, 0x00, 0x00, 0x00


//--------------------- .nv.info._Z39recomputeMinDistanceForElementAt_j_CUDAiiiPfS_PiS_S0_ --------------------------
	.section	.nv.info._Z39recomputeMinDistanceForElementAt_j_CUDAiiiPfS_PiS_S0_,"",@"SHT_CUDA_INFO"
	.sectionflags	@""
	.align	4


	//----- nvinfo : EIATTR_CUDA_API_VERSION
	.align		4
        /*0000*/ 	.byte	0x04, 0x37
        /*0002*/ 	.short	(.L_49 - .L_48)
.L_48:
        /*0004*/ 	.word	0x00000082


	//----- nvinfo : EIATTR_KPARAM_INFO
	.align		4
.L_49:
        /*0008*/ 	.byte	0x04, 0x17
        /*000a*/ 	.short	(.L_51 - .L_50)
.L_50:
        /*000c*/ 	.word	0x00000000
        /*0010*/ 	.short	0x0007
        /*0012*/ 	.short	0x0030
        /*0014*/ 	.byte	0x00, 0xf5, 0x21, 0x00


	//----- nvinfo : EIATTR_KPARAM_INFO
	.align		4
.L_51:
        /*0018*/ 	.byte	0x04, 0x17
        /*001a*/ 	.short	(.L_53 - .L_52)
.L_52:
        /*001c*/ 	.word	0x00000000
        /*0020*/ 	.short	0x0006
        /*0022*/ 	.short	0x0028
        /*0024*/ 	.byte	0x00, 0xf5, 0x21, 0x00


	//----- nvinfo : EIATTR_KPARAM_INFO
	.align		4
.L_53:
        /*0028*/ 	.byte	0x04, 0x17
        /*002a*/ 	.short	(.L_55 - .L_54)
.L_54:
        /*002c*/ 	.word	0x00000000
        /*0030*/ 	.short	0x0005
        /*0032*/ 	.short	0x0020
        /*0034*/ 	.byte	0x00, 0xf5, 0x21, 0x00


	//----- nvinfo : EIATTR_KPARAM_INFO
	.align		4
.L_55:
        /*0038*/ 	.byte	0x04, 0x17
        /*003a*/ 	.short	(.L_57 - .L_56)
.L_56:
        /*003c*/ 	.word	0x00000000
        /*0040*/ 	.short	0x0004
        /*0042*/ 	.short	0x0018
        /*0044*/ 	.byte	0x00, 0xf5, 0x21, 0x00


	//----- nvinfo : EIATTR_KPARAM_INFO
	.align		4
.L_57:
        /*0048*/ 	.byte	0x04, 0x17
        /*004a*/ 	.short	(.L_59 - .L_58)
.L_58:
        /*004c*/ 	.word	0x00000000
        /*0050*/ 	.short	0x0003
        /*0052*/ 	.short	0x0010
        /*0054*/ 	.byte	0x00, 0xf5, 0x21, 0x00


	//----- nvinfo : EIATTR_KPARAM_INFO
	.align		4
.L_59:
        /*0058*/ 	.byte	0x04, 0x17
        /*005a*/ 	.short	(.L_61 - .L_60)
.L_60:
        /*005c*/ 	.word	0x00000000
        /*0060*/ 	.short	0x0002
        /*0062*/ 	.short	0x0008
        /*0064*/ 	.byte	0x00, 0xf0, 0x11, 0x00


	//----- nvinfo : EIATTR_KPARAM_INFO
	.align		4
.L_61:
        /*0068*/ 	.byte	0x04, 0x17
        /*006a*/ 	.short	(.L_63 - .L_62)
.L_62:
        /*006c*/ 	.word	0x00000000
        /*0070*/ 	.short	0x0001
        /*0072*/ 	.short	0x0004
        /*0074*/ 	.byte	0x00, 0xf0, 0x11, 0x00


	//----- nvinfo : EIATTR_KPARAM_INFO
	.align		4
.L_63:
        /*0078*/ 	.byte	0x04, 0x17
        /*007a*/ 	.short	(.L_65 - .L_64)
.L_64:
        /*007c*/ 	.word	0x00000000
        /*0080*/ 	.short	0x0000
        /*0082*/ 	.short	0x0000
        /*0084*/ 	.byte	0x00, 0xf0, 0x11, 0x00


	//----- nvinfo : EIATTR_SPARSE_MMA_MASK
	.align		4
.L_65:
        /*0088*/ 	.byte	0x03, 0x50
        /*008a*/ 	.short	0x0000


	//----- nvinfo : EIATTR_MAXREG_COUNT
	.align		4
        /*008c*/ 	.byte	0x03, 0x1b
        /*008e*/ 	.short	0x00ff


	//----- nvinfo : EIATTR_NUM_BARRIERS
	.align		4
        /*0090*/ 	.byte	0x02, 0x4c
        /*0092*/ 	.byte	0x01
	.zero		1


	//----- nvinfo : EIATTR_MERCURY_ISA_VERSION
	.align		4
        /*0094*/ 	.byte	0x03, 0x5f
        /*0096*/ 	.short	0x0101


	//----- nvinfo : EIATTR_VRC_CTA_INIT_COUNT
	.align		4
        /*0098*/ 	.byte	0x02, 0x4a
	.zero		1
	.zero		1


	//----- nvinfo : EIATTR_EXIT_INSTR_OFFSETS
	.align		4
        /*009c*/ 	.byte	0x04, 0x1c
        /*009e*/ 	.short	(.L_67 - .L_66)


	//   ....[0]....
.L_66:
        /*00a0*/ 	.word	0x00000dc0


	//   ....[1]....
        /*00a4*/ 	.word	0x00001260


	//   ....[2]....
        /*00a8*/ 	.word	0x00001320


	//----- nvinfo : EIATTR_CRS_STACK_SIZE
	.align		4
.L_67:
        /*00ac*/ 	.byte	0x04, 0x1e
        /*00ae*/ 	.short	(.L_69 - .L_68)
.L_68:
        /*00b0*/ 	.word	0x00000000


	//----- nvinfo : EIATTR_CBANK_PARAM_SIZE
	.align		4
.L_69:
        /*00b4*/ 	.byte	0x03, 0x19
        /*00b6*/ 	.short	0x0038


	//----- nvinfo : EIATTR_PARAM_CBANK
	.align		4
        /*00b8*/ 	.byte	0x04, 0x0a
        /*00ba*/ 	.short	(.L_71 - .L_70)
	.align		4
.L_70:
        /*00bc*/ 	.word	index@(.nv.constant0._Z39recomputeMinDistanceForElementAt_j_CUDAiiiPfS_PiS_S0_)
        /*00c0*/ 	.short	0x0380
        /*00c2*/ 	.short	0x0038


	//----- nvinfo : EIATTR_SW_WAR
	.align		4
.L_71:
        /*00c4*/ 	.byte	0x04, 0x36
        /*00c6*/ 	.short	(.L_73 - .L_72)
.L_72:
        /*00c8*/ 	.word	0x00000008
.L_73:


//--------------------- .nv.info._Z39computeDistancesToBForPLargerThanB_CUDAiiiiPfS_Pi --------------------------
	.section	.nv.info._Z39computeDistancesToBForPLargerThanB_CUDAiiiiPfS_Pi,"",@"SHT_CUDA_INFO"
	.sectionflags	@""
	.align	4


	//----- nvinfo : EIATTR_CUDA_API_VERSION
	.align		4
        /*0000*/ 	.byte	0x04, 0x37
        /*0002*/ 	.short	(.L_75 - .L_74)
.L_74:
        /*0004*/ 	.word	0x00000082


	//----- nvinfo : EIATTR_KPARAM_INFO
	.align		4
.L_75:
        /*0008*/ 	.byte	0x04, 0x17
        /*000a*/ 	.short	(.L_77 - .L_76)
.L_76:
        /*000c*/ 	.word	0x00000000
        /*0010*/ 	.short	0x0006
        /*0012*/ 	.short	0x0020
        /*0014*/ 	.byte	0x00, 0xf5, 0x21, 0x00


	//----- nvinfo : EIATTR_KPARAM_INFO
	.align		4
.L_77:
        /*0018*/ 	.byte	0x04, 0x17
        /*001a*/ 	.short	(.L_79 - .L_78)
.L_78:
        /*001c*/ 	.word	0x00000000
        /*0020*/ 	.short	0x0005
        /*0022*/ 	.short	0x0018
        /*0024*/ 	.byte	0x00, 0xf5, 0x21, 0x00


	//----- nvinfo : EIATTR_KPARAM_INFO
	.align		4
.L_79:
        /*0028*/ 	.byte	0x04, 0x17
        /*002a*/ 	.short	(.L_81 - .L_80)
.L_80:
        /*002c*/ 	.word	0x00000000
        /*0030*/ 	.short	0x0004
        /*0032*/ 	.short	0x0010
        /*0034*/ 	.byte	0x00, 0xf5, 0x21, 0x00


	//----- nvinfo : EIATTR_KPARAM_INFO
	.align		4
.L_81:
        /*0038*/ 	.byte	0x04, 0x17
        /*003a*/ 	.short	(.L_83 - .L_82)
.L_82:
        /*003c*/ 	.word	0x00000000
        /*0040*/ 	.short	0x0003
        /*0042*/ 	.short	0x000c
        /*0044*/ 	.byte	0x00, 0xf0, 0x11, 0x00


	//----- nvinfo : EIATTR_KPARAM_INFO
	.align		4
.L_83:
        /*0048*/ 	.byte	0x04, 0x17
        /*004a*/ 	.short	(.L_85 - .L_84)
.L_84:
        /*004c*/ 	.word	0x00000000
        /*0050*/ 	.short	0x0002
        /*0052*/ 	.short	0x0008
        /*0054*/ 	.byte	0x00, 0xf0, 0x11, 0x00


	//----- nvinfo : EIATTR_KPARAM_INFO
	.align		4
.L_85:
        /*0058*/ 	.byte	0x04, 0x17
        /*005a*/ 	.short	(.L_87 - .L_86)
.L_86:
        /*005c*/ 	.word	0x00000000
        /*0060*/ 	.short	0x0001
        /*0062*/ 	.short	0x0004
        /*0064*/ 	.byte	0x00, 0xf0, 0x11, 0x00


	//----- nvinfo : EIATTR_KPARAM_INFO
	.align		4
.L_87:
        /*0068*/ 	.byte	0x04, 0x17
        /*006a*/ 	.short	(.L_89 - .L_88)
.L_88:
        /*006c*/ 	.word	0x00000000
        /*0070*/ 	.short	0x0000
        /*0072*/ 	.short	0x0000
        /*0074*/ 	.byte	0x00, 0xf0, 0x11, 0x00


	//----- nvinfo : EIATTR_SPARSE_MMA_MASK
	.align		4
.L_89:
        /*0078*/ 	.byte	0x03, 0x50
        /*007a*/ 	.short	0x0000


	//----- nvinfo : EIATTR_MAXREG_COUNT
	.align		4
        /*007c*/ 	.byte	0x03, 0x1b
        /*007e*/ 	.short	0x00ff


	//----- nvinfo : EIATTR_NUM_BARRIERS
	.align		4
        /*0080*/ 	.byte	0x02, 0x4c
        /*0082*/ 	.byte	0x01
	.zero		1


	//----- nvinfo : EIATTR_MERCURY_ISA_VERSION
	.align		4
        /*0084*/ 	.byte	0x03, 0x5f
        /*0086*/ 	.short	0x0101


	//----- nvinfo : EIATTR_VRC_CTA_INIT_COUNT
	.align		4
        /*0088*/ 	.byte	0x02, 0x4a
	.zero		1
	.zero		1


	//----- nvinfo : EIATTR_EXIT_INSTR_OFFSETS
	.align		4
        /*008c*/ 	.byte	0x04, 0x1c
        /*008e*/ 	.short	(.L_91 - .L_90)


	//   ....[0]....
.L_90:
        /*0090*/ 	.word	0x00001400


	//   ....[1]....
        /*0094*/ 	.word	0x00001470


	//   ....[2]....
        /*0098*/ 	.word	0x000014c0


	//----- nvinfo : EIATTR_CRS_STACK_SIZE
	.align		4
.L_91:
        /*009c*/ 	.byte	0x04, 0x1e
        /*009e*/ 	.short	(.L_93 - .L_92)
.L_92:
        /*00a0*/ 	.word	0x00000000


	//----- nvinfo : EIATTR_CBANK_PARAM_SIZE
	.align		4
.L_93:
        /*00a4*/ 	.byte	0x03, 0x19
        /*00a6*/ 	.short	0x0028


	//----- nvinfo : EIATTR_PARAM_CBANK
	.align		4
        /*00a8*/ 	.byte	0x04, 0x0a
        /*00aa*/ 	.short	(.L_95 - .L_94)
	.align		4
.L_94:
        /*00ac*/ 	.word	index@(.nv.constant0._Z39computeDistancesToBForPLargerThanB_CUDAiiiiPfS_Pi)
        /*00b0*/ 	.short	0x0380
        /*00b2*/ 	.short	0x0028


	//----- nvinfo : EIATTR_SW_WAR
	.align		4
.L_95:
        /*00b4*/ 	.byte	0x04, 0x36
        /*00b6*/ 	.short	(.L_97 - .L_96)
.L_96:
        /*00b8*/ 	.word	0x00000008
.L_97:


//--------------------- .nv.info._Z16moveCluster_CUDAiiiiPfS_Pi --------------------------
	.section	.nv.info._Z16moveCluster_CUDAiiiiPfS_Pi,"",@"SHT_CUDA_INFO"
	.sectionflags	@""
	.align	4


	//----- nvinfo : EIATTR_CUDA_API_VERSION
	.align		4
        /*0000*/ 	.byte	0x04, 0x37
        /*0002*/ 	.short	(.L_99 - .L_98)
.L_98:
        /*0004*/ 	.word	0x00000082


	//----- nvinfo : EIATTR_KPARAM_INFO
	.align		4
.L_99:
        /*0008*/ 	.byte	0x04, 0x17
        /*000a*/ 	.short	(.L_101 - .L_100)
.L_100:
        /*000c*/ 	.word	0x00000000
        /*0010*/ 	.short	0x0006
        /*0012*/ 	.short	0x0020
        /*0014*/ 	.byte	0x00, 0xf5, 0x21, 0x00


	//----- nvinfo : EIATTR_KPARAM_INFO
	.align		4
.L_101:
        /*0018*/ 	.byte	0x04, 0x17
        /*001a*/ 	.short	(.L_103 - .L_102)
.L_102:
        /*001c*/ 	.word	0x00000000
        /*0020*/ 	.short	0x0005
        /*0022*/ 	.short	0x0018
        /*0024*/ 	.byte	0x00, 0xf5, 0x21, 0x00


	//----- nvinfo : EIATTR_KPARAM_INFO
	.align		4
.L_103:
        /*0028*/ 	.byte	0x04, 0x17
        /*002a*/ 	.short	(.L_105 - .L_104)
.L_104:
        /*002c*/ 	.word	0x00000000
        /*0030*/ 	.short	0x0004
        /*0032*/ 	.short	0x0010
        /*0034*/ 	.byte	0x00, 0xf5, 0x21, 0x00


	//----- nvinfo : EIATTR_KPARAM_INFO
	.align		4
.L_105:
        /*0038*/ 	.byte	0x04, 0x17
        /*003a*/ 	.short	(.L_107 - .L_106)
.L_106:
        /*003c*/ 	.word	0x00000000
        /*0040*/ 	.short	0x0003
        /*0042*/ 	.short	0x000c
        /*0044*/ 	.byte	0x00, 0xf0, 0x11, 0x00


	//----- nvinfo : EIATTR_KPARAM_INFO
	.align		4
.L_107:
        /*0048*/ 	.byte	0x04, 0x17
        /*004a*/ 	.short	(.L_109 - .L_108)
.L_108:
        /*004c*/ 	.word	0x00000000
        /*0050*/ 	.short	0x0002
        /*0052*/ 	.short	0x0008
        /*0054*/ 	.byte	0x00, 0xf0, 0x11, 0x00


	//----- nvinfo : EIATTR_KPARAM_INFO
	.align		4
.L_109:
        /*0058*/ 	.byte	0x04, 0x17
        /*005a*/ 	.short	(.L_111 - .L_110)
.L_110:
        /*005c*/ 	.word	0x00000000
        /*0060*/ 	.short	0x0001
        /*0062*/ 	.short	0x0004
        /*0064*/ 	.byte	0x00, 0xf0, 0x11, 0x00


	//----- nvinfo : EIATTR_KPARAM_INFO
	.align		4
.L_111:
        /*0068*/ 	.byte	0x04, 0x17
        /*006a*/ 	.short	(.L_113 - .L_112)
.L_112:
        /*006c*/ 	.word	0x00000000
        /*0070*/ 	.short	0x0000
        /*0072*/ 	.short	0x0000
        /*0074*/ 	.byte	0x00, 0xf0, 0x11, 0x00


	//----- nvinfo : EIATTR_SPARSE_MMA_MASK
	.align		4
.L_113:
        /*0078*/ 	.byte	0x03, 0x50
        /*007a*/ 	.short	0x0000


	//----- nvinfo : EIATTR_MAXREG_COUNT
	.align		4
        /*007c*/ 	.byte	0x03, 0x1b
        /*007e*/ 	.short	0x00ff


	//----- nvinfo : EIATTR_MERCURY_ISA_VERSION
	.align		4
        /*0080*/ 	.byte	0x03, 0x5f
        /*0082*/ 	.short	0x0101


	//----- nvinfo : EIATTR_VRC_CTA_INIT_COUNT
	.align		4
        /*0084*/ 	.byte	0x02, 0x4a
	.zero		1
	.zero		1


	//----- nvinfo : EIATTR_EXIT_INSTR_OFFSETS
	.align		4
        /*0088*/ 	.byte	0x04, 0x1c
        /*008a*/ 	.short	(.L_115 - .L_114)


	//   ....[0]....
.L_114:
        /*008c*/ 	.word	0x00000150


	//   ....[1]....
        /*0090*/ 	.word	0x00000210


	//----- nvinfo : EIATTR_CRS_STACK_SIZE
	.align		4
.L_115:
        /*0094*/ 	.byte	0x04, 0x1e
        /*0096*/ 	.short	(.L_117 - .L_116)
.L_116:
        /*0098*/ 	.word	0x00000000


	//----- nvinfo : EIATTR_CBANK_PARAM_SIZE
	.align		4
.L_117:
        /*009c*/ 	.byte	0x03, 0x19
        /*009e*/ 	.short	0x0028


	//----- nvinfo : EIATTR_PARAM_CBANK
	.align		4
        /*00a0*/ 	.byte	0x04, 0x0a
        /*00a2*/ 	.short	(.L_119 - .L_118)
	.align		4
.L_118:
        /*00a4*/ 	.word	index@(.nv.constant0._Z16moveCluster_CUDAiiiiPfS_Pi)
        /*00a8*/ 	.short	0x0380
        /*00aa*/ 	.short	0x0028


	//----- nvinfo : EIATTR_SW_WAR
	.align		4
.L_119:
        /*00ac*/ 	.byte	0x04, 0x36
        /*00ae*/ 	.short	(.L_121 - .L_120)
.L_120:
        /*00b0*/ 	.word	0x00000008
.L_121:


//--------------------- .nv.info._Z19updateElementA_CUDAiPfPiS_S0_ --------------------------
	.section	.nv.info._Z19updateElementA_CUDAiPfPiS_S0_,"",@"SHT_CUDA_INFO"
	.sectionflags	@""
	.align	4


	//----- nvinfo : EIATTR_CUDA_API_VERSION
	.align		4
        /*0000*/ 	.byte	0x04, 0x37
        /*0002*/ 	.short	(.L_123 - .L_122)
.L_122:
        /*0004*/ 	.word	0x00000082


	//----- nvinfo : EIATTR_KPARAM_INFO
	.align		4
.L_123:
        /*0008*/ 	.byte	0x04, 0x17
        /*000a*/ 	.short	(.L_125 - .L_124)
.L_124:
        /*000c*/ 	.word	0x00000000
        /*0010*/ 	.short	0x0004
        /*0012*/ 	.short	0x0020
        /*0014*/ 	.byte	0x00, 0xf5, 0x21, 0x00


	//----- nvinfo : EIATTR_KPARAM_INFO
	.align		4
.L_125:
        /*0018*/ 	.byte	0x04, 0x17
        /*001a*/ 	.short	(.L_127 - .L_126)
.L_126:
        /*001c*/ 	.word	0x00000000
        /*0020*/ 	.short	0x0003
        /*0022*/ 	.short	0x0018
        /*0024*/ 	.byte	0x00, 0xf5, 0x21, 0x00


	//----- nvinfo : EIATTR_KPARAM_INFO
	.align		4
.L_127:
        /*0028*/ 	.byte	0x04, 0x17
        /*002a*/ 	.short	(.L_129 - .L_128)
.L_128:
        /*002c*/ 	.word	0x00000000
        /*0030*/ 	.short	0x0002
        /*0032*/ 	.short	0x0010
        /*0034*/ 	.byte	0x00, 0xf5, 0x21, 0x00


	//----- nvinfo : EIATTR_KPARAM_INFO
	.align		4
.L_129:
        /*0038*/ 	.byte	0x04, 0x17
        /*003a*/ 	.short	(.L_131 - .L_130)
.L_130:
        /*003c*/ 	.word	0x00000000
        /*0040*/ 	.short	0x0001
        /*0042*/ 	.short	0x0008
        /*0044*/ 	.byte	0x00, 0xf5, 0x21, 0x00


	//----- nvinfo : EIATTR_KPARAM_INFO
	.align		4
.L_131:
        /*0048*/ 	.byte	0x04, 0x17
        /*004a*/ 	.short	(.L_133 - .L_132)
.L_132:
        /*004c*/ 	.word	0x00000000
        /*0050*/ 	.short	0x0000
        /*0052*/ 	.short	0x0000
        /*0054*/ 	.byte	0x00, 0xf0, 0x11, 0x00


	//----- nvinfo : EIATTR_SPARSE_MMA_MASK
	.align		4
.L_133:
        /*0058*/ 	.byte	0x03, 0x50
        /*005a*/ 	.short	0x0000


	//----- nvinfo : EIATTR_MAXREG_COUNT
	.align		4
        /*005c*/ 	.byte	0x03, 0x1b
        /*005e*/ 	.short	0x00ff


	//----- nvinfo : EIATTR_MERCURY_ISA_VERSION
	.align		4
        /*0060*/ 	.byte	0x03, 0x5f
        /*0062*/ 	.short	0x0101


	//----- nvinfo : EIATTR_VRC_CTA_INIT_COUNT
	.align		4
        /*0064*/ 	.byte	0x02, 0x4a
	.zero		1
	.zero		1


	//----- nvinfo : EIATTR_EXIT_INSTR_OFFSETS
	.align		4
        /*0068*/ 	.byte	0x04, 0x1c
        /*006a*/ 	.short	(.L_135 - .L_134)


	//   ....[0]....
.L_134:
        /*006c*/ 	.word	0x000000d0


	//----- nvinfo : EIATTR_CBANK_PARAM_SIZE
	.align		4
.L_135:
        /*0070*/ 	.byte	0x03, 0x19
        /*0072*/ 	.short	0x0028


	//----- nvinfo : EIATTR_PARAM_CBANK
	.align		4
        /*0074*/ 	.byte	0x04, 0x0a
        /*0076*/ 	.short	(.L_137 - .L_136)
	.align		4
.L_136:
        /*0078*/ 	.word	index@(.nv.constant0._Z19updateElementA_CUDAiPfPiS_S0_)
        /*007c*/ 	.short	0x0380
        /*007e*/ 	.short	0x0028


	//----- nvinfo : EIATTR_SW_WAR
	.align		4
.L_137:
        /*0080*/ 	.byte	0x04, 0x36
        /*0082*/ 	.short	(.L_139 - .L_138)
.L_138:
        /*0084*/ 	.word	0x00000008
.L_139:


//--------------------- .nv.info._Z27computeAllDistancesToA_CUDAiiiiPfS_PiS_S0_ --------------------------
	.section	.nv.info._Z27computeAllDistancesToA_CUDAiiiiPfS_PiS_S0_,"",@"SHT_CUDA_INFO"
	.sectionflags	@""
	.align	4


	//----- nvinfo : EIATTR_CUDA_API_VERSION
	.align		4
        /*0000*/ 	.byte	0x04, 0x37
        /*0002*/ 	.short	(.L_141 - .L_140)
.L_140:
        /*0004*/ 	.word	0x00000082


	//----- nvinfo : EIATTR_KPARAM_INFO
	.align		4
.L_141:
        /*0008*/ 	.byte	0x04, 0x17
        /*000a*/ 	.short	(.L_143 - .L_142)
.L_142:
        /*000c*/ 	.word	0x00000000
        /*0010*/ 	.short	0x0008
        /*0012*/ 	.short	0x0030
        /*0014*/ 	.byte	0x00, 0xf5, 0x21, 0x00


	//----- nvinfo : EIATTR_KPARAM_INFO
	.align		4
.L_143:
        /*0018*/ 	.byte	0x04, 0x17
        /*001a*/ 	.short	(.L_145 - .L_144)
.L_144:
        /*001c*/ 	.word	0x00000000
        /*0020*/ 	.short	0x0007
        /*0022*/ 	.short	0x0028
        /*0024*/ 	.byte	0x00, 0xf5, 0x21, 0x00


	//----- nvinfo : EIATTR_KPARAM_INFO
	.align		4
.L_145:
        /*0028*/ 	.byte	0x04, 0x17
        /*002a*/ 	.short	(.L_147 - .L_146)
.L_146:
        /*002c*/ 	.word	0x00000000
        /*0030*/ 	.short	0x0006
        /*0032*/ 	.short	0x0020
        /*0034*/ 	.byte	0x00, 0xf5, 0x21, 0x00


	//----- nvinfo : EIATTR_KPARAM_INFO
	.align		4
.L_147:
        /*0038*/ 	.byte	0x04, 0x17
        /*003a*/ 	.short	(.L_149 - .L_148)
.L_148:
        /*003c*/ 	.word	0x00000000
        /*0040*/ 	.short	0x0005
        /*0042*/ 	.short	0x0018
        /*0044*/ 	.byte	0x00, 0xf5, 0x21, 0x00


	//----- nvinfo : EIATTR_KPARAM_INFO
	.align		4
.L_149:
        /*0048*/ 	.byte	0x04, 0x17
        /*004a*/ 	.short	(.L_151 - .L_150)
.L_150:
        /*004c*/ 	.word	0x00000000
        /*0050*/ 	.short	0x0004
        /*0052*/ 	.short	0x0010
        /*0054*/ 	.byte	0x00, 0xf5, 0x21, 0x00


	//----- nvinfo : EIATTR_KPARAM_INFO
	.align		4
.L_151:
        /*0058*/ 	.byte	0x04, 0x17
        /*005a*/ 	.short	(.L_153 - .L_152)
.L_152:
        /*005c*/ 	.word	0x00000000
        /*0060*/ 	.short	0x0003
        /*0062*/ 	.short	0x000c
        /*0064*/ 	.byte	0x00, 0xf0, 0x11, 0x00


	//----- nvinfo : EIATTR_KPARAM_INFO
	.align		4
.L_153:
        /*0068*/ 	.byte	0x04, 0x17
        /*006a*/ 	.short	(.L_155 - .L_154)
.L_154:
        /*006c*/ 	.word	0x00000000
        /*0070*/ 	.short	0x0002
        /*0072*/ 	.short	0x0008
        /*0074*/ 	.byte	0x00, 0xf0, 0x11, 0x00


	//----- nvinfo : EIATTR_KPARAM_INFO
	.align		4
.L_155:
        /*0078*/ 	.byte	0x04, 0x17
        /*007a*/ 	.short	(.L_157 - .L_156)
.L_156:
        /*007c*/ 	.word	0x00000000
        /*0080*/ 	.short	0x0001
        /*0082*/ 	.short	0x0004
        /*0084*/ 	.byte	0x00, 0xf0, 0x11, 0x00


	//----- nvinfo : EIATTR_KPARAM_INFO
	.align		4
.L_157:
        /*0088*/ 	.byte	0x04, 0x17
        /*008a*/ 	.short	(.L_159 - .L_158)
.L_158:
        /*008c*/ 	.word	0x00000000
        /*0090*/ 	.short	0x0000
        /*0092*/ 	.short	0x0000
        /*0094*/ 	.byte	0x00, 0xf0, 0x11, 0x00


	//----- nvinfo : EIATTR_SPARSE_MMA_MASK
	.align		4
.L_159:
        /*0098*/ 	.byte	0x03, 0x50
        /*009a*/ 	.short	0x0000


	//----- nvinfo : EIATTR_MAXREG_COUNT
	.align		4
        /*009c*/ 	.byte	0x03, 0x1b
        /*009e*/ 	.short	0x00ff


	//----- nvinfo : EIATTR_NUM_BARRIERS
	.align		4
        /*00a0*/ 	.byte	0x02, 0x4c
        /*00a2*/ 	.byte	0x01
	.zero		1


	//----- nvinfo : EIATTR_MERCURY_ISA_VERSION
	.align		4
        /*00a4*/ 	.byte	0x03, 0x5f
        /*00a6*/ 	.short	0x0101


	//----- nvinfo : EIATTR_VRC_CTA_INIT_COUNT
	.align		4
        /*00a8*/ 	.byte	0x02, 0x4a
	.zero		1
	.zero		1


	//----- nvinfo : EIATTR_EXIT_INSTR_OFFSETS
	.align		4
        /*00ac*/ 	.byte	0x04, 0x1c
        /*00ae*/ 	.short	(.L_161 - .L_160)


	//   ....[0]....
.L_160:
        /*00b0*/ 	.word	0x00000f20


	//   ....[1]....
        /*00b4*/ 	.word	0x000013c0


	//   ....[2]....
        /*00b8*/ 	.word	0x00001480


	//----- nvinfo : EIATTR_CRS_STACK_SIZE
	.align		4
.L_161:
        /*00bc*/ 	.byte	0x04, 0x1e
        /*00be*/ 	.short	(.L_163 - .L_162)
.L_162:
        /*00c0*/ 	.word	0x00000000


	//----- nvinfo : EIATTR_CBANK_PARAM_SIZE
	.align		4
.L_163:
        /*00c4*/ 	.byte	0x03, 0x19
        /*00c6*/ 	.short	0x0038


	//----- nvinfo : EIATTR_PARAM_CBANK
	.align		4
        /*00c8*/ 	.byte	0x04, 0x0a
        /*00ca*/ 	.short	(.L_165 - .L_164)
	.align		4
.L_164:
        /*00cc*/ 	.word	index@(.nv.constant0._Z27computeAllDistancesToA_CUDAiiiiPfS_PiS_S0_)
        /*00d0*/ 	.short	0x0380
        /*00d2*/ 	.short	0x0038


	//----- nvinfo : EIATTR_SW_WAR
	.align		4
.L_165:
        /*00d4*/ 	.byte	0x04, 0x36
        /*00d6*/ 	.short	(.L_167 - .L_166)
.L_166:
        /*00d8*/ 	.word	0x00000008
.L_167:


//--------------------- .nv.info._Z27mergeElementsInsertAtA_CUDAiiiiPf --------------------------
	.section	.nv.info._Z27mergeElementsInsertAtA_CUDAiiiiPf,"",@"SHT_CUDA_INFO"
	.sectionflags	@""
	.align	4


	//----- nvinfo : EIATTR_CUDA_API_VERSION
	.align		4
        /*0000*/ 	.byte	0x04, 0x37
        /*0002*/ 	.short	(.L_169 - .L_168)
.L_168:
        /*0004*/ 	.word	0x00000082


	//----- nvinfo : EIATTR_KPARAM_INFO
	.align		4
.L_169:
        /*0008*/ 	.byte	0x04, 0x17
        /*000a*/ 	.short	(.L_171 - .L_170)
.L_170:
        /*000c*/ 	.word	0x00000000
        /*0010*/ 	.short	0x0004
        /*0012*/ 	.short	0x0010
        /*0014*/ 	.byte	0x00, 0xf5, 0x21, 0x00


	//----- nvinfo : EIATTR_KPARAM_INFO
	.align		4
.L_171:
        /*0018*/ 	.byte	0x04, 0x17
        /*001a*/ 	.short	(.L_173 - .L_172)
.L_172:
        /*001c*/ 	.word	0x00000000
        /*0020*/ 	.short	0x0003
        /*0022*/ 	.short	0x000c
        /*0024*/ 	.byte	0x00, 0xf0, 0x11, 0x00


	//----- nvinfo : EIATTR_KPARAM_INFO
	.align		4
.L_173:
        /*0028*/ 	.byte	0x04, 0x17
        /*002a*/ 	.short	(.L_175 - .L_174)
.L_174:
        /*002c*/ 	.word	0x00000000
        /*0030*/ 	.short	0x0002
        /*0032*/ 	.short	0x0008
        /*0034*/ 	.byte	0x00, 0xf0, 0x11, 0x00


	//----- nvinfo : EIATTR_KPARAM_INFO
	.align		4
.L_175:
        /*0038*/ 	.byte	0x04, 0x17
        /*003a*/ 	.short	(.L_177 - .L_176)
.L_176:
        /*003c*/ 	.word	0x00000000
        /*0040*/ 	.short	0x0001
        /*0042*/ 	.short	0x0004
        /*0044*/ 	.byte	0x00, 0xf0, 0x11, 0x00


	//----- nvinfo : EIATTR_KPARAM_INFO
	.align		4
.L_177:
        /*0048*/ 	.byte	0x04, 0x17
        /*004a*/ 	.short	(.L_179 - .L_178)
.L_178:
        /*004c*/ 	.word	0x00000000
        /*0050*/ 	.short	0x0000
        /*0052*/ 	.short	0x0000
        /*0054*/ 	.byte	0x00, 0xf0, 0x11, 0x00


	//----- nvinfo : EIATTR_SPARSE_MMA_MASK
	.align		4
.L_179:
        /*0058*/ 	.byte	0x03, 0x50
        /*005a*/ 	.short	0x0000


	//----- nvinfo : EIATTR_MAXREG_COUNT
	.align		4
        /*005c*/ 	.byte	0x03, 0x1b
        /*005e*/ 	.short	0x00ff


	//----- nvinfo : EIATTR_MERCURY_ISA_VERSION
	.align		4
        /*0060*/ 	.byte	0x03, 0x5f
        /*0062*/ 	.short	0x0101


	//----- nvinfo : EIATTR_VRC_CTA_INIT_COUNT
	.align		4
        /*0064*/ 	.byte	0x02, 0x4a
	.zero		1
	.zero		1


	//----- nvinfo : EIATTR_EXIT_INSTR_OFFSETS
	.align		4
        /*0068*/ 	.byte	0x04, 0x1c
        /*006a*/ 	.short	(.L_181 - .L_180)


	//   ....[0]....
.L_180:
        /*006c*/ 	.word	0x00000070


	//   ....[1]....
        /*0070*/ 	.word	0x00000150


	//----- nvinfo : EIATTR_CBANK_PARAM_SIZE
	.align		4
.L_181:
        /*0074*/ 	.byte	0x03, 0x19
        /*0076*/ 	.short	0x0018


	//----- nvinfo : EIATTR_PARAM_CBANK
	.align		4
        /*0078*/ 	.byte	0x04, 0x0a
        /*007a*/ 	.short	(.L_183 - .L_182)
	.align		4
.L_182:
        /*007c*/ 	.word	index@(.nv.constant0._Z27mergeElementsInsertAtA_CUDAiiiiPf)
        /*0080*/ 	.short	0x0380
        /*0082*/ 	.short	0x0018


	//----- nvinfo : EIATTR_SW_WAR
	.align		4
.L_183:
        /*0084*/ 	.byte	0x04, 0x36
        /*0086*/ 	.short	(.L_185 - .L_184)
.L_184:
        /*0088*/ 	.word	0x00000008
.L_185:


//--------------------- .nv.info._Z8min_CUDAjjPfPiS_S0_ --------------------------
	.section	.nv.info._Z8min_CUDAjjPfPiS_S0_,"",@"SHT_CUDA_INFO"
	.sectionflags	@""
	.align	4


	//----- nvinfo : EIATTR_CUDA_API_VERSION
	.align		4
        /*0000*/ 	.byte	0x04, 0x37
        /*0002*/ 	.short	(.L_187 - .L_186)
.L_186:
        /*0004*/ 	.word	0x00000082


	//----- nvinfo : EIATTR_KPARAM_INFO
	.align		4
.L_187:
        /*0008*/ 	.byte	0x04, 0x17
        /*000a*/ 	.short	(.L_189 - .L_188)
.L_188:
        /*000c*/ 	.word	0x00000000
        /*0010*/ 	.short	0x0005
        /*0012*/ 	.short	0x0020
        /*0014*/ 	.byte	0x00, 0xf5, 0x21, 0x00


	//----- nvinfo : EIATTR_KPARAM_INFO
	.align		4
.L_189:
        /*0018*/ 	.byte	0x04, 0x17
        /*001a*/ 	.short	(.L_191 - .L_190)
.L_190:
        /*001c*/ 	.word	0x00000000
        /*0020*/ 	.short	0x0004
        /*0022*/ 	.short	0x0018
        /*0024*/ 	.byte	0x00, 0xf5, 0x21, 0x00


	//----- nvinfo : EIATTR_KPARAM_INFO
	.align		4
.L_191:
        /*0028*/ 	.byte	0x04, 0x17
        /*002a*/ 	.short	(.L_193 - .L_192)
.L_192:
        /*002c*/ 	.word	0x00000000
        /*0030*/ 	.short	0x0003
        /*0032*/ 	.short	0x0010
        /*0034*/ 	.byte	0x00, 0xf5, 0x21, 0x00


	//----- nvinfo : EIATTR_KPARAM_INFO
	.align		4
.L_193:
        /*0038*/ 	.byte	0x04, 0x17
        /*003a*/ 	.short	(.L_195 - .L_194)
.L_194:
        /*003c*/ 	.word	0x00000000
        /*0040*/ 	.short	0x0002
        /*0042*/ 	.short	0x0008
        /*0044*/ 	.byte	0x00, 0xf5, 0x21, 0x00


	//----- nvinfo : EIATTR_KPARAM_INFO
	.align		4
.L_195:
        /*0048*/ 	.byte	0x04, 0x17
        /*004a*/ 	.short	(.L_197 - .L_196)
.L_196:
        /*004c*/ 	.word	0x00000000
        /*0050*/ 	.short	0x0001
        /*0052*/ 	.short	0x0004
        /*0054*/ 	.byte	0x00, 0xf0, 0x11, 0x00


	//----- nvinfo : EIATTR_KPARAM_INFO
	.align		4
.L_197:
        /*0058*/ 	.byte	0x04, 0x17
        /*005a*/ 	.short	(.L_199 - .L_198)
.L_198:
        /*005c*/ 	.word	0x00000000
        /*0060*/ 	.short	0x0000
        /*0062*/ 	.short	0x0000
        /*0064*/ 	.byte	0x00, 0xf0, 0x11, 0x00


	//----- nvinfo : EIATTR_SPARSE_MMA_MASK
	.align		4
.L_199:
        /*0068*/ 	.byte	0x03, 0x50
        /*006a*/ 	.short	0x0000


	//----- nvinfo : EIATTR_MAXREG_COUNT
	.align		4
        /*006c*/ 	.byte	0x03, 0x1b
        /*006e*/ 	.short	0x00ff


	//----- nvinfo : EIATTR_NUM_BARRIERS
	.align		4
        /*0070*/ 	.byte	0x02, 0x4c
        /*0072*/ 	.byte	0x01
	.zero		1


	//----- nvinfo : EIATTR_MERCURY_ISA_VERSION
	.align		4
        /*0074*/ 	.byte	0x03, 0x5f
        /*0076*/ 	.short	0x0101


	//----- nvinfo : EIATTR_VRC_CTA_INIT_COUNT
	.align		4
        /*0078*/ 	.byte	0x02, 0x4a
	.zero		1
	.zero		1


	//----- nvinfo : EIATTR_EXIT_INSTR_OFFSETS
	.align		4
        /*007c*/ 	.byte	0x04, 0x1c
        /*007e*/ 	.short	(.L_201 - .L_200)


	//   ....[0]....
.L_200:
        /*0080*/ 	.word	0x00000420


	//   ....[1]....
        /*0084*/ 	.word	0x000008c0


	//   ....[2]....
        /*0088*/ 	.word	0x00000950


	//----- nvinfo : EIATTR_CRS_STACK_SIZE
	.align		4
.L_201:
        /*008c*/ 	.byte	0x04, 0x1e
        /*008e*/ 	.short	(.L_203 - .L_202)
.L_202:
        /*0090*/ 	.word	0x00000000


	//----- nvinfo : EIATTR_CBANK_PARAM_SIZE
	.align		4
.L_203:
        /*0094*/ 	.byte	0x03, 0x19
        /*0096*/ 	.short	0x0028


	//----- nvinfo : EIATTR_PARAM_CBANK
	.align		4
        /*0098*/ 	.byte	0x04, 0x0a
        /*009a*/ 	.short	(.L_205 - .L_204)
	.align		4
.L_204:
        /*009c*/ 	.word	index@(.nv.constant0._Z8min_CUDAjjPfPiS_S0_)
        /*00a0*/ 	.short	0x0380
        /*00a2*/ 	.short	0x0028


	//----- nvinfo : EIATTR_SW_WAR
	.align		4
.L_205:
        /*00a4*/ 	.byte	0x04, 0x36
        /*00a6*/ 	.short	(.L_207 - .L_206)
.L_206:
        /*00a8*/ 	.word	0x00000008
.L_207:


//--------------------- .nv.info._Z23calcDistanceMatrix_CUDAiiPfPiS_ --------------------------
	.section	.nv.info._Z23calcDistanceMatrix_CUDAiiPfPiS_,"",@"SHT_CUDA_INFO"
	.sectionflags	@""
	.align	4


	//----- nvinfo : EIATTR_CUDA_API_VERSION
	.align		4
        /*0000*/ 	.byte	0x04, 0x37
        /*0002*/ 	.short	(.L_209 - .L_208)
.L_208:
        /*0004*/ 	.word	0x00000082


	//----- nvinfo : EIATTR_KPARAM_INFO
	.align		4
.L_209:
        /*0008*/ 	.byte	0x04, 0x17
        /*000a*/ 	.short	(.L_211 - .L_210)
.L_210:
        /*000c*/ 	.word	0x00000000
        /*0010*/ 	.short	0x0004
        /*0012*/ 	.short	0x0018
        /*0014*/ 	.byte	0x00, 0xf5, 0x21, 0x00


	//----- nvinfo : EIATTR_KPARAM_INFO
	.align		4
.L_211:
        /*0018*/ 	.byte	0x04, 0x17
        /*001a*/ 	.short	(.L_213 - .L_212)
.L_212:
        /*001c*/ 	.word	0x00000000
        /*0020*/ 	.short	0x0003
        /*0022*/ 	.short	0x0010
        /*0024*/ 	.byte	0x00, 0xf5, 0x21, 0x00


	//----- nvinfo : EIATTR_KPARAM_INFO
	.align		4
.L_213:
        /*0028*/ 	.byte	0x04, 0x17
        /*002a*/ 	.short	(.L_215 - .L_214)
.L_214:
        /*002c*/ 	.word	0x00000000
        /*0030*/ 	.short	0x0002
        /*0032*/ 	.short	0x0008
        /*0034*/ 	.byte	0x00, 0xf5, 0x21, 0x00


	//----- nvinfo : EIATTR_KPARAM_INFO
	.align		4
.L_215:
        /*0038*/ 	.byte	0x04, 0x17
        /*003a*/ 	.short	(.L_217 - .L_216)
.L_216:
        /*003c*/ 	.word	0x00000000
        /*0040*/ 	.short	0x0001
        /*0042*/ 	.short	0x0004
        /*0044*/ 	.byte	0x00, 0xf0, 0x11, 0x00


	//----- nvinfo : EIATTR_KPARAM_INFO
	.align		4
.L_217:
        /*0048*/ 	.byte	0x04, 0x17
        /*004a*/ 	.short	(.L_219 - .L_218)
.L_218:
        /*004c*/ 	.word	0x00000000
        /*0050*/ 	.short	0x0000
        /*0052*/ 	.short	0x0000
        /*0054*/ 	.byte	0x00, 0xf0, 0x11, 0x00


	//----- nvinfo : EIATTR_SPARSE_MMA_MASK
	.align		4
.L_219:
        /*0058*/ 	.byte	0x03, 0x50
        /*005a*/ 	.short	0x0000


	//----- nvinfo : EIATTR_MAXREG_COUNT
	.align		4
        /*005c*/ 	.byte	0x03, 0x1b
        /*005e*/ 	.short	0x00ff


	//----- nvinfo : EIATTR_MERCURY_ISA_VERSION
	.align		4
        /*0060*/ 	.byte	0x03, 0x5f
        /*0062*/ 	.short	0x0101


	//----- nvinfo : EIATTR_VRC_CTA_INIT_COUNT
	.align		4
        /*0064*/ 	.byte	0x02, 0x4a
	.zero		1
	.zero		1


	//----- nvinfo : EIATTR_EXIT_INSTR_OFFSETS
	.align		4
        /*0068*/ 	.byte	0x04, 0x1c
        /*006a*/ 	.short	(.L_221 - .L_220)


	//   ....[0]....
.L_220:
        /*006c*/ 	.word	0x000000b0


	//   ....[1]....
        /*0070*/ 	.word	0x000001c0


	//   ....[2]....
        /*0074*/ 	.word	0x00001330


	//   ....[3]....
        /*0078*/ 	.word	0x00001a70


	//   ....[4]....
        /*007c*/ 	.word	0x00001dd0


	//   ....[5]....
        /*0080*/ 	.word	0x00001fa0


	//   ....[6]....
        /*0084*/ 	.word	0x00002000


	//   ....[7]....
        /*0088*/ 	.word	0x00002070


	//----- nvinfo : EIATTR_CBANK_PARAM_SIZE
	.align		4
.L_221:
        /*008c*/ 	.byte	0x03, 0x19
        /*008e*/ 	.short	0x0020


	//----- nvinfo : EIATTR_PARAM_CBANK
	.align		4
        /*0090*/ 	.byte	0x04, 0x0a
        /*0092*/ 	.short	(.L_223 - .L_222)
	.align		4
.L_222:
        /*0094*/ 	.word	index@(.nv.constant0._Z23calcDistanceMatrix_CUDAiiPfPiS_)
        /*0098*/ 	.short	0x0380
        /*009a*/ 	.short	0x0020


	//----- nvinfo : EIATTR_SW_WAR
	.align		4
.L_223:
        /*009c*/ 	.byte	0x04, 0x36
        /*009e*/ 	.short	(.L_225 - .L_224)
.L_224:
        /*00a0*/ 	.word	0x00000008
.L_225:


//--------------------- .nv.callgraph             --------------------------
	.section	.nv.callgraph,"",@"SHT_CUDA_CALLGRAPH"
	.align	4
	.sectionentsize	8
	.align		4
        /*0000*/ 	.word	0x00000000
	.align		4
        /*0004*/ 	.word	0xffffffff
	.align		4
        /*0008*/ 	.word	0x00000000
	.align		4
        /*000c*/ 	.word	0xfffffffe
	.align		4
        /*0010*/ 	.word	0x00000000
	.align		4
        /*0014*/ 	.word	0xfffffffd
	.align		4
        /*0018*/ 	.word	0x00000000
	.align		4
        /*001c*/ 	.word	0xfffffffc


//--------------------- .text._Z39recomputeMinDistanceForElementAt_j_CUDAiiiPfS_PiS_S0_ --------------------------
	.section	.text._Z39recomputeMinDistanceForElementAt_j_CUDAiiiPfS_PiS_S0_,"ax",@progbits
	.align	128
.text._Z39recomputeMinDistanceForElementAt_j_CUDAiiiPfS_PiS_S0_:
        .type           _Z39recomputeMinDistanceForElementAt_j_CUDAiiiPfS_PiS_S0_,@function
        .size           _Z39recomputeMinDistanceForElementAt_j_CUDAiiiPfS_PiS_S0_,(.L_x_87 - _Z39recomputeMinDistanceForElementAt_j_CUDAiiiPfS_PiS_S0_)
        .other          _Z39recomputeMinDistanceForElementAt_j_CUDAiiiPfS_PiS_S0_,@"STO_CUDA_ENTRY STV_DEFAULT"
_Z39recomputeMinDistanceForElementAt_j_CUDAiiiPfS_PiS_S0_:
[----:B------:R-:W-:Y:S01]  /*0000*/  LDC R1, c[0x0][0x37c] ;  /* 0x0000df00ff017b82 */ /* 0x000fe20000000800 */
[----:B------:R-:W0:Y:S07]  /*0010*/  S2R R0, SR_CTAID.X ;  /* 0x0000000000007919 */ /* 0x000e2e0000002500 */
[----:B------:R-:W1:Y:S01]  /*0020*/  S2UR UR5, SR_CgaCtaId ;  /* 0x00000000000579c3 */ /* 0x000e620000008800 */
[----:B------:R-:W0:Y:S01]  /*0030*/  LDCU UR19, c[0x0][0x360] ;  /* 0x00006c00ff1377ac */ /* 0x000e220008000800 */
[----:B------:R-:W0:Y:S01]  /*0040*/  S2R R3, SR_TID.X ;  /* 0x0000000000037919 */ /* 0x000e220000002100 */
[----:B------:R-:W2:Y:S01]  /*0050*/  LDCU UR6, c[0x0][0x388] ;  /* 0x00007100ff0677ac */ /* 0x000ea20008000800 */
[----:B------:R-:W-:Y:S01]  /*0060*/  UMOV UR4, 0x400 ;  /* 0x0000040000047882 */ /* 0x000fe20000000000 */
[----:B------:R-:W3:Y:S01]  /*0070*/  LDCU.64 UR16, c[0x0][0x358] ;  /* 0x00006b00ff1077ac */ /* 0x000ee20008000a00 */
[----:B-1----:R-:W-:Y:S01]  /*0080*/  ULEA UR4, UR5, UR4, 0x18 ;  /* 0x0000000405047291 */ /* 0x002fe2000f8ec0ff */
[----:B------:R-:W1:Y:S01]  /*0090*/  LDCU UR5, c[0x0][0x384] ;  /* 0x00007080ff0577ac */ /* 0x000e620008000800 */
[----:B0-----:R-:W-:-:S04]  /*00a0*/  IMAD R4, R0, UR19, R3 ;  /* 0x0000001300047c24 */ /* 0x001fc8000f8e0203 */
[----:B------:R-:W-:Y:S02]  /*00b0*/  LEA R2, R3, UR4, 0x2 ;  /* 0x0000000403027c11 */ /* 0x000fe4000f8e10ff */
[----:B--2---:R-:W-:Y:S01]  /*00c0*/  ISETP.GE.AND P0, PT, R4, UR6, PT ;  /* 0x0000000604007c0c */ /* 0x004fe2000bf06270 */
[----:B------:R-:W-:-:S03]  /*00d0*/  ULEA UR6, UR19, UR4, 0x2 ;  /* 0x0000000413067291 */ /* 0x000fc6000f8e10ff */
[----:B------:R-:W-:Y:S01]  /*00e0*/  FSEL R5, RZ, 3.40282346638528859812e+38, !P0 ;  /* 0x7f7fffffff057808 */ /* 0x000fe20004000000 */
[----:B-1----:R-:W-:-:S04]  /*00f0*/  UISETP.NE.AND UP0, UPT, UR5, URZ, UPT ;  /* 0x000000ff0500728c */ /* 0x002fc8000bf05270 */
[----:B------:R0:W-:Y:S05]  /*0100*/  STS [R2], R5 ;  /* 0x0000000502007388 */ /* 0x0001ea0000000800 */
[----:B---3--:R-:W-:Y:S05]  /*0110*/  BRA.U !UP0, `(.L_x_0) ;  /* 0x00000009087c7547 */ /* 0x008fea000b800000 */
[----:B------:R-:W-:Y:S01]  /*0120*/  SHF.R.S32.HI R12, RZ, 0x1f, R4 ;  /* 0x0000001fff0c7819 */ /* 0x000fe20000011404 */
[----:B------:R-:W-:Y:S01]  /*0130*/  ULEA UR15, UR19, UR6, 0x2 ;  /* 0x00000006130f7291 */ /* 0x000fe2000f8e10ff */
[----:B------:R-:W-:Y:S01]  /*0140*/  UMOV UR4, URZ ;  /* 0x000000ff00047c82 */ /* 0x000fe20008000000 */
[----:B------:R-:W-:-:S10]  /*0150*/  UMOV UR5, URZ ;  /* 0x000000ff00057c82 */ /* 0x000fd40008000000 */
.L_x_12:
[----:B-1----:R-:W1:Y:S01]  /*0160*/  LDCU UR8, c[0x0][0x384] ;  /* 0x00007080ff0877ac */ /* 0x002e620008000800 */
[----:B------:R-:W-:-:S05]  /*0170*/  VIADD R8, R3, UR5 ;  /* 0x0000000503087c36 */ /* 0x000fca0008000000 */
[----:B-1----:R-:W-:-:S13]  /*0180*/  ISETP.GE.U32.AND P0, PT, R8, UR8, PT ;  /* 0x0000000808007c0c */ /* 0x002fda000bf06070 */
[----:B0-23--:R-:W0:Y:S08]  /*0190*/  @!P0 LDC R5, c[0x0][0x380] ;  /* 0x0000e000ff058b82 */ /* 0x00de300000000800 */
[----:B------:R-:W0:Y:S08]  /*01a0*/  @!P0 LDC R9, c[0x0][0x388] ;  /* 0x0000e200ff098b82 */ /* 0x000e300000000800 */
[----:B------:R-:W1:Y:S01]  /*01b0*/  @!P0 LDC.64 R6, c[0x0][0x390] ;  /* 0x0000e400ff068b82 */ /* 0x000e620000000a00 */
[----:B0-----:R-:W-:-:S04]  /*01c0*/  @!P0 IMAD R5, R8, R5, R9 ;  /* 0x0000000508058224 */ /* 0x001fc800078e0209 */
[----:B-1----:R-:W-:-:S06]  /*01d0*/  @!P0 IMAD.WIDE.U32 R6, R5, 0x4, R6 ;  /* 0x0000000405068825 */ /* 0x002fcc00078e0006 */
[----:B------:R-:W2:Y:S01]  /*01e0*/  @!P0 LDG.E R6, desc[UR16][R6.64] ;  /* 0x0000001006068981 */ /* 0x000ea2000c1e1900 */
[----:B------:R-:W-:Y:S01]  /*01f0*/  @!P0 LEA R5, R3, UR15, 0x2 ;  /* 0x0000000f03058c11 */ /* 0x000fe2000f8e10ff */
[----:B------:R-:W-:Y:S02]  /*0200*/  UIADD3 UR7, UPT, UPT, UR19, UR5, URZ ;  /* 0x0000000513077290 */ /* 0x000fe4000fffe0ff */
[----:B------:R-:W-:Y:S02]  /*0210*/  UMOV UR10, UR5 ;  /* 0x00000005000a7c82 */ /* 0x000fe40008000000 */
[----:B------:R-:W-:-:S03]  /*0220*/  UISETP.LT.U32.AND UP0, UPT, UR7, UR8, UPT ;  /* 0x000000080700728c */ /* 0x000fc6000bf01070 */
[----:B------:R-:W-:Y:S01]  /*0230*/  UMOV UR5, UR7 ;  /* 0x0000000700057c82 */ /* 0x000fe20008000000 */
[----:B------:R-:W-:Y:S02]  /*0240*/  USEL UR11, UR7, UR8, UP0 ;  /* 0x00000008070b7287 */ /* 0x000fe40008000000 */
[----:B------:R-:W-:Y:S02]  /*0250*/  UISETP.GE.U32.AND UP0, UPT, UR7, UR8, UPT ;  /* 0x000000080700728c */ /* 0x000fe4000bf06070 */
[----:B------:R-:W-:Y:S01]  /*0260*/  UISETP.GE.U32.AND UP1, UPT, UR10, UR11, UPT ;  /* 0x0000000b0a00728c */ /* 0x000fe2000bf26070 */
[----:B--2---:R0:W-:Y:S01]  /*0270*/  @!P0 STS [R5], R6 ;  /* 0x0000000605008388 */ /* 0x0041e20000000800 */
[----:B------:R-:W-:Y:S07]  /*0280*/  BAR.SYNC.DEFER_BLOCKING 0x0 ;  /* 0x0000000000007b1d */ /* 0x000fee0000010000 */
[----:B------:R-:W-:Y:S05]  /*0290*/  BRA.U UP1, `(.L_x_1) ;  /* 0x0000000901107547 */ /* 0x000fea000b800000 */
[----:B------:R-:W-:-:S04]  /*02a0*/  UIMAD UR8, UR19, UR4, URZ ;  /* 0x00000004130872a4 */ /* 0x000fc8000f8e02ff */
[----:B------:R-:W-:-:S04]  /*02b0*/  UIADD3 UR7, UPT, UPT, UR11, -UR8, URZ ;  /* 0x800000080b077290 */ /* 0x000fc8000fffe0ff */
[----:B------:R-:W-:-:S03]  /*02c0*/  ULOP3.LUT UP1, UR9, UR7, 0x3, URZ, 0xc0, !UPT ;  /* 0x0000000307097892 */ /* 0x000fc6000f82c0ff */
[----:B------:R-:W-:-:S06]  /*02d0*/  UMOV UR7, UR10 ;  /* 0x0000000a00077c82 */ /* 0x000fcc0008000000 */
[----:B------:R-:W-:Y:S05]  /*02e0*/  BRA.U !UP1, `(.L_x_2) ;  /* 0x0000000109e47547 */ /* 0x000fea000b800000 */
[----:B------:R-:W1:Y:S01]  /*02f0*/  LDCU UR7, c[0x0][0x388] ;  /* 0x00007100ff0777ac */ /* 0x000e620008000800 */
[----:B------:R-:W-:Y:S01]  /*0300*/  BSSY.RECONVERGENT B0, `(.L_x_3) ;  /* 0x0000011000007945 */ /* 0x000fe20003800200 */
[----:B-1----:R-:W-:Y:S01]  /*0310*/  ISETP.GE.AND P0, PT, R4, UR7, PT ;  /* 0x0000000704007c0c */ /* 0x002fe2000bf06270 */
[----:B------:R-:W-:-:S12]  /*0320*/  UIADD3 UR7, UPT, UPT, UR10, 0x1, URZ ;  /* 0x000000010a077890 */ /* 0x000fd8000fffe0ff */
[----:B------:R-:W-:Y:S05]  /*0330*/  @P0 BRA `(.L_x_4) ;  /* 0x0000000000340947 */ /* 0x000fea0003800000 */
[----:B0-----:R-:W0:Y:S01]  /*0340*/  LDC R5, c[0x0][0x380] ;  /* 0x0000e000ff057b82 */ /* 0x001e220000000800 */
[----:B------:R-:W1:Y:S01]  /*0350*/  LDCU.64 UR12, c[0x0][0x390] ;  /* 0x00007200ff0c77ac */ /* 0x000e620008000a00 */
[----:B0-----:R-:W-:-:S05]  /*0360*/  IMAD R5, R5, UR10, RZ ;  /* 0x0000000a05057c24 */ /* 0x001fca000f8e02ff */
[----:B------:R-:W-:-:S05]  /*0370*/  IADD3 R5, P1, PT, R5, R4, RZ ;  /* 0x0000000405057210 */ /* 0x000fca0007f3e0ff */
[----:B------:R-:W-:Y:S01]  /*0380*/  IMAD.X R8, RZ, RZ, R12, P1 ;  /* 0x000000ffff087224 */ /* 0x000fe200008e060c */
[----:B-1----:R-:W-:-:S04]  /*0390*/  LEA R6, P1, R5, UR12, 0x2 ;  /* 0x0000000c05067c11 */ /* 0x002fc8000f8210ff */
[----:B------:R-:W-:Y:S02]  /*03a0*/  LEA.HI.X R7, R5, UR13, R8, 0x2, P1 ;  /* 0x0000000d05077c11 */ /* 0x000fe400088f1408 */
[----:B------:R-:W0:Y:S04]  /*03b0*/  LDS R5, [UR15] ;  /* 0x0000000fff057984 */ /* 0x000e280008000800 */
[----:B------:R-:W0:Y:S04]  /*03c0*/  LDG.E R6, desc[UR16][R6.64] ;  /* 0x0000001006067981 */ /* 0x000e28000c1e1900 */
[----:B------:R-:W1:Y:S01]  /*03d0*/  LDS R8, [R2] ;  /* 0x0000000002087984 */ /* 0x000e620000000800 */
[----:B0-----:R-:W-:-:S04]  /*03e0*/  FADD R5, R6, -R5 ;  /* 0x8000000506057221 */ /* 0x001fc80000000000 */
[----:B-1----:R-:W-:-:S05]  /*03f0*/  FADD R5, |R5|, R8 ;  /* 0x0000000805057221 */ /* 0x002fca0000000200 */
[----:B------:R1:W-:Y:S02]  /*0400*/  STS [R2], R5 ;  /* 0x0000000502007388 */ /* 0x0003e40000000800 */
.L_x_4:
[----:B------:R-:W-:Y:S05]  /*0410*/  BSYNC.RECONVERGENT B0 ;  /* 0x0000000000007941 */ /* 0x000fea0003800200 */
.L_x_3:
[----:B------:R-:W-:-:S09]  /*0420*/  UISETP.NE.AND UP1, UPT, UR9, 0x1, UPT ;  /* 0x000000010900788c */ /* 0x000fd2000bf25270 */
[----:B------:R-:W-:Y:S05]  /*0430*/  BRA.U !UP1, `(.L_x_2) ;  /* 0x0000000109907547 */ /* 0x000fea000b800000 */
[----:B------:R-:W-:Y:S04]  /*0440*/  BSSY.RECONVERGENT B0, `(.L_x_5) ;  /* 0x000000f000007945 */ /* 0x000fe80003800200 */
[----:B------:R-:W-:Y:S05]  /*0450*/  @P0 BRA `(.L_x_6) ;  /* 0x0000000000340947 */ /* 0x000fea0003800000 */
[----:B01----:R-:W0:Y:S01]  /*0460*/  LDC R5, c[0x0][0x380] ;  /* 0x0000e000ff057b82 */ /* 0x003e220000000800 */
[----:B------:R-:W1:Y:S01]  /*0470*/  LDCU.64 UR12, c[0x0][0x390] ;  /* 0x00007200ff0c77ac */ /* 0x000e620008000a00 */
[----:B0-----:R-:W-:-:S05]  /*0480*/  IMAD R5, R5, UR7, RZ ;  /* 0x0000000705057c24 */ /* 0x001fca000f8e02ff */
[----:B------:R-:W-:-:S05]  /*0490*/  IADD3 R5, P1, PT, R5, R4, RZ ;  /* 0x0000000405057210 */ /* 0x000fca0007f3e0ff */
[----:B------:R-:W-:Y:S01]  /*04a0*/  IMAD.X R8, RZ, RZ, R12, P1 ;  /* 0x000000ffff087224 */ /* 0x000fe200008e060c */
[----:B-1----:R-:W-:-:S04]  /*04b0*/  LEA R6, P1, R5, UR12, 0x2 ;  /* 0x0000000c05067c11 */ /* 0x002fc8000f8210ff */
[----:B------:R-:W-:Y:S02]  /*04c0*/  LEA.HI.X R7, R5, UR13, R8, 0x2, P1 ;  /* 0x0000000d05077c11 */ /* 0x000fe400088f1408 */
[----:B------:R-:W0:Y:S04]  /*04d0*/  LDS R5, [UR15+0x4] ;  /* 0x0000040fff057984 */ /* 0x000e280008000800 */
[----:B------:R-:W0:Y:S04]  /*04e0*/  LDG.E R6, desc[UR16][R6.64] ;  /* 0x0000001006067981 */ /* 0x000e28000c1e1900 */
[----:B------:R-:W1:Y:S01]  /*04f0*/  LDS R8, [R2] ;  /* 0x0000000002087984 */ /* 0x000e620000000800 */
[----:B0-----:R-:W-:-:S04]  /*0500*/  FADD R5, R6, -R5 ;  /* 0x8000000506057221 */ /* 0x001fc80000000000 */
[----:B-1----:R-:W-:-:S05]  /*0510*/  FADD R5, |R5|, R8 ;  /* 0x0000000805057221 */ /* 0x002fca0000000200 */
[----:B------:R2:W-:Y:S02]  /*0520*/  STS [R2], R5 ;  /* 0x0000000502007388 */ /* 0x0005e40000000800 */
.L_x_6:
[----:B------:R-:W-:Y:S05]  /*0530*/  BSYNC.RECONVERGENT B0 ;  /* 0x0000000000007941 */ /* 0x000fea0003800200 */
.L_x_5:
[----:B------:R-:W-:Y:S02]  /*0540*/  UISETP.NE.AND UP1, UPT, UR9, 0x2, UPT ;  /* 0x000000020900788c */ /* 0x000fe4000bf25270 */
[----:B------:R-:W-:-:S07]  /*0550*/  UIADD3 UR7, UPT, UPT, UR10, 0x2, URZ ;  /* 0x000000020a077890 */ /* 0x000fce000fffe0ff */
[----:B------:R-:W-:Y:S05]  /*0560*/  BRA.U !UP1, `(.L_x_2) ;  /* 0x0000000109447547 */ /* 0x000fea000b800000 */
[----:B------:R-:W-:Y:S04]  /*0570*/  BSSY.RECONVERGENT B0, `(.L_x_7) ;  /* 0x000000f000007945 */ /* 0x000fe80003800200 */
[----:B------:R-:W-:Y:S05]  /*0580*/  @P0 BRA `(.L_x_8) ;  /* 0x0000000000340947 */ /* 0x000fea0003800000 */
[----:B012---:R-:W0:Y:S01]  /*0590*/  LDC R5, c[0x0][0x380] ;  /* 0x0000e000ff057b82 */ /* 0x007e220000000800 */
        /* <DEDUP_REMOVED lines=12> */
.L_x_8:
[----:B------:R-:W-:Y:S05]  /*0660*/  BSYNC.RECONVERGENT B0 ;  /* 0x0000000000007941 */ /* 0x000fea0003800200 */
.L_x_7:
[----:B------:R-:W-:-:S12]  /*0670*/  UIADD3 UR7, UPT, UPT, UR10, 0x3, URZ ;  /* 0x000000030a077890 */ /* 0x000fd8000fffe0ff */
.L_x_2:
[----:B------:R-:W-:-:S04]  /*0680*/  UIADD3 UR8, UPT, UPT, -UR11, UR8, URZ ;  /* 0x000000080b087290 */ /* 0x000fc8000fffe1ff */
[----:B------:R-:W-:-:S09]  /*0690*/  UISETP.GT.U32.AND UP1, UPT, UR8, -0x4, UPT ;  /* 0xfffffffc0800788c */ /* 0x000fd2000bf24070 */
[----:B------:R-:W-:Y:S05]  /*06a0*/  BRA.U UP1, `(.L_x_1) ;  /* 0x00000005010c7547 */ /* 0x000fea000b800000 */
[----:B------:R-:W4:Y:S01]  /*06b0*/  S2UR UR14, SR_CgaCtaId ;  /* 0x00000000000e79c3 */ /* 0x000f220000008800 */
[----:B------:R-:W5:Y:S01]  /*06c0*/  LDCU UR12, c[0x0][0x380] ;  /* 0x00007000ff0c77ac */ /* 0x000f620008000800 */
[----:B------:R-:W0:Y:S01]  /*06d0*/  LDCU UR20, c[0x0][0x388] ;  /* 0x00007100ff1477ac */ /* 0x000e220008000800 */
[----:B------:R-:W-:Y:S01]  /*06e0*/  UMOV UR13, 0x400 ;  /* 0x00000400000d7882 */ /* 0x000fe20000000000 */
[----:B------:R-:W-:Y:S02]  /*06f0*/  USHF.L.U32 UR10, UR10, 0x2, URZ ;  /* 0x000000020a0a7899 */ /* 0x000fe400080006ff */
[----:B------:R-:W-:Y:S02]  /*0700*/  UIADD3 UR11, UPT, UPT, -UR11, UR7, URZ ;  /* 0x000000070b0b7290 */ /* 0x000fe4000fffe1ff */
[----:B------:R-:W-:Y:S02]  /*0710*/  UIADD3 UR8, UPT, UPT, UR7, 0x3, URZ ;  /* 0x0000000307087890 */ /* 0x000fe4000fffe0ff */
[----:B------:R-:W-:-:S02]  /*0720*/  UIADD3 UR9, UPT, UPT, UR7, 0x2, URZ ;  /* 0x0000000207097890 */ /* 0x000fc4000fffe0ff */
[----:B------:R-:W-:Y:S02]  /*0730*/  ULEA UR10, UR7, -UR10, 0x2 ;  /* 0x8000000a070a7291 */ /* 0x000fe4000f8e10ff */
[----:B-----5:R-:W-:Y:S02]  /*0740*/  UIMAD UR18, UR7, UR12, URZ ;  /* 0x0000000c071272a4 */ /* 0x020fe4000f8e02ff */
[----:B------:R-:W-:Y:S01]  /*0750*/  UIMAD UR8, UR8, UR12, URZ ;  /* 0x0000000c080872a4 */ /* 0x000fe2000f8e02ff */
[----:B0-----:R-:W-:Y:S01]  /*0760*/  ISETP.GE.AND P0, PT, R4, UR20, PT ;  /* 0x0000001404007c0c */ /* 0x001fe2000bf06270 */
[----:B----4-:R-:W-:Y:S02]  /*0770*/  ULEA UR13, UR14, UR13, 0x18 ;  /* 0x0000000d0e0d7291 */ /* 0x010fe4000f8ec0ff */
[----:B------:R-:W-:Y:S02]  /*0780*/  UIMAD UR9, UR9, UR12, URZ ;  /* 0x0000000c090972a4 */ /* 0x000fe4000f8e02ff */
[----:B------:R-:W-:Y:S01]  /*0790*/  ULEA UR7, UR19, UR13, 0x3 ;  /* 0x0000000d13077291 */ /* 0x000fe2000f8e18ff */
[----:B------:R-:W0:Y:S01]  /*07a0*/  LDCU UR21, c[0x0][0x380] ;  /* 0x00007000ff1577ac */ /* 0x000e220008000800 */
[----:B------:R-:W4:Y:S01]  /*07b0*/  LDCU.64 UR22, c[0x0][0x390] ;  /* 0x00007200ff1677ac */ /* 0x000f220008000a00 */
[----:B------:R-:W-:-:S02]  /*07c0*/  UIADD3 UR12, UPT, UPT, UR18, UR12, URZ ;  /* 0x0000000c120c7290 */ /* 0x000fc4000fffe0ff */
[----:B------:R-:W-:-:S12]  /*07d0*/  UIADD3 UR7, UPT, UPT, UR7, 0x8, UR10 ;  /* 0x0000000807077890 */ /* 0x000fd8000fffe00a */
.L_x_11:
[----:B------:R-:W-:Y:S01]  /*07e0*/  UIADD3 UR11, UPT, UPT, UR11, 0x4, URZ ;  /* 0x000000040b0b7890 */ /* 0x000fe2000fffe0ff */
[----:B------:R-:W-:Y:S04]  /*07f0*/  BSSY.RECONVERGENT B0, `(.L_x_9) ;  /* 0x0000027000007945 */ /* 0x000fe80003800200 */
[----:B------:R-:W-:Y:S07]  /*0800*/  @P0 BRA `(.L_x_10) ;  /* 0x0000000000940947 */ /* 0x000fee0003800000 */
[----:B-123--:R-:W-:-:S05]  /*0810*/  IADD3 R5, P1, PT, R4, UR18, RZ ;  /* 0x0000001204057c10 */ /* 0x00efca000ff3e0ff */
[----:B------:R-:W-:Y:S01]  /*0820*/  IMAD.X R8, RZ, RZ, R12, P1 ;  /* 0x000000ffff087224 */ /* 0x000fe200008e060c */
[----:B----4-:R-:W-:-:S04]  /*0830*/  LEA R6, P1, R5, UR22, 0x2 ;  /* 0x0000001605067c11 */ /* 0x010fc8000f8210ff */
[----:B------:R-:W-:-:S05]  /*0840*/  LEA.HI.X R7, R5, UR23, R8, 0x2, P1 ;  /* 0x0000001705077c11 */ /* 0x000fca00088f1408 */
[----:B------:R-:W2:Y:S01]  /*0850*/  LDG.E R5, desc[UR16][R6.64] ;  /* 0x0000001006057981 */ /* 0x000ea2000c1e1900 */
[----:B------:R-:W-:-:S05]  /*0860*/  IADD3 R9, P1, PT, R4, UR12, RZ ;  /* 0x0000000c04097c10 */ /* 0x000fca000ff3e0ff */
[----:B------:R-:W-:Y:S01]  /*0870*/  IMAD.X R10, RZ, RZ, R12, P1 ;  /* 0x000000ffff0a7224 */ /* 0x000fe200008e060c */
[----:B------:R-:W-:-:S04]  /*0880*/  LEA R8, P1, R9, UR22, 0x2 ;  /* 0x0000001609087c11 */ /* 0x000fc8000f8210ff */
[----:B------:R-:W-:-:S06]  /*0890*/  LEA.HI.X R9, R9, UR23, R10, 0x2, P1 ;  /* 0x0000001709097c11 */ /* 0x000fcc00088f140a */
[----:B------:R1:W3:Y:S01]  /*08a0*/  LDG.E R9, desc[UR16][R8.64] ;  /* 0x0000001008097981 */ /* 0x0002e2000c1e1900 */
[----:B------:R-:W-:-:S05]  /*08b0*/  IADD3 R11, P1, PT, R4, UR9, RZ ;  /* 0x00000009040b7c10 */ /* 0x000fca000ff3e0ff */
[----:B------:R-:W-:Y:S01]  /*08c0*/  IMAD.X R14, RZ, RZ, R12, P1 ;  /* 0x000000ffff0e7224 */ /* 0x000fe200008e060c */
[C---:B------:R-:W-:Y:S01]  /*08d0*/  LEA R10, P1, R11.reuse, UR22, 0x2 ;  /* 0x000000160b0a7c11 */ /* 0x040fe2000f8210ff */
[----:B-1----:R-:W2:Y:S03]  /*08e0*/  LDS R8, [UR7+-0x8] ;  /* 0xfffff807ff087984 */ /* 0x002ea60008000800 */
[----:B------:R-:W-:-:S05]  /*08f0*/  LEA.HI.X R11, R11, UR23, R14, 0x2, P1 ;  /* 0x000000170b0b7c11 */ /* 0x000fca00088f140e */
[----:B------:R1:W4:Y:S01]  /*0900*/  LDG.E R10, desc[UR16][R10.64] ;  /* 0x000000100a0a7981 */ /* 0x000322000c1e1900 */
[----:B------:R-:W-:-:S05]  /*0910*/  IADD3 R7, P1, PT, R4, UR8, RZ ;  /* 0x0000000804077c10 */ /* 0x000fca000ff3e0ff */
[----:B------:R-:W-:Y:S01]  /*0920*/  IMAD.X R14, RZ, RZ, R12, P1 ;  /* 0x000000ffff0e7224 */ /* 0x000fe200008e060c */
[----:B------:R-:W-:-:S04]  /*0930*/  LEA R6, P1, R7, UR22, 0x2 ;  /* 0x0000001607067c11 */ /* 0x000fc8000f8210ff */
[----:B------:R-:W-:Y:S02]  /*0940*/  LEA.HI.X R7, R7, UR23, R14, 0x2, P1 ;  /* 0x0000001707077c11 */ /* 0x000fe400088f140e */
[----:B------:R-:W5:Y:S04]  /*0950*/  LDS R14, [R2] ;  /* 0x00000000020e7984 */ /* 0x000f680000000800 */
[----:B------:R0:W4:Y:S01]  /*0960*/  LDG.E R6, desc[UR16][R6.64] ;  /* 0x0000001006067981 */ /* 0x000122000c1e1900 */
[----:B--2---:R-:W-:-:S04]  /*0970*/  FADD R5, R5, -R8 ;  /* 0x8000000805057221 */ /* 0x004fc80000000000 */
[----:B-----5:R-:W-:-:S05]  /*0980*/  FADD R5, |R5|, R14 ;  /* 0x0000000e05057221 */ /* 0x020fca0000000200 */
[----:B------:R-:W-:Y:S04]  /*0990*/  STS [R2], R5 ;  /* 0x0000000502007388 */ /* 0x000fe80000000800 */
[----:B------:R-:W3:Y:S02]  /*09a0*/  LDS R8, [UR7+-0x4] ;  /* 0xfffffc07ff087984 */ /* 0x000ee40008000800 */
[----:B---3--:R-:W-:-:S04]  /*09b0*/  FADD R8, R9, -R8 ;  /* 0x8000000809087221 */ /* 0x008fc80000000000 */
[----:B------:R-:W-:-:S05]  /*09c0*/  FADD R9, R5, |R8| ;  /* 0x4000000805097221 */ /* 0x000fca0000000000 */
[----:B------:R-:W-:Y:S04]  /*09d0*/  STS [R2], R9 ;  /* 0x0000000902007388 */ /* 0x000fe80000000800 */
[----:B-1----:R-:W4:Y:S02]  /*09e0*/  LDS R11, [UR7] ;  /* 0x00000007ff0b7984 */ /* 0x002f240008000800 */
[----:B----4-:R-:W-:-:S04]  /*09f0*/  FADD R10, R10, -R11 ;  /* 0x8000000b0a0a7221 */ /* 0x010fc80000000000 */
[----:B0-----:R-:W-:-:S05]  /*0a00*/  FADD R7, R9, |R10| ;  /* 0x4000000a09077221 */ /* 0x001fca0000000000 */
[----:B------:R-:W-:Y:S04]  /*0a10*/  STS [R2], R7 ;  /* 0x0000000702007388 */ /* 0x000fe80000000800 */
[----:B------:R-:W0:Y:S02]  /*0a20*/  LDS R11, [UR7+0x4] ;  /* 0x00000407ff0b7984 */ /* 0x000e240008000800 */
[----:B0-----:R-:W-:-:S04]  /*0a30*/  FADD R6, R6, -R11 ;  /* 0x8000000b06067221 */ /* 0x001fc80000000000 */
[----:B------:R-:W-:-:S05]  /*0a40*/  FADD R5, R7, |R6| ;  /* 0x4000000607057221 */ /* 0x000fca0000000000 */
[----:B------:R0:W-:Y:S02]  /*0a50*/  STS [R2], R5 ;  /* 0x0000000502007388 */ /* 0x0001e40000000800 */
.L_x_10:
[----:B0---4-:R-:W-:Y:S05]  /*0a60*/  BSYNC.RECONVERGENT B0 ;  /* 0x0000000000007941 */ /* 0x011fea0003800200 */
.L_x_9:
[----:B------:R-:W-:Y:S02]  /*0a70*/  UISETP.NE.AND UP1, UPT, UR11, URZ, UPT ;  /* 0x000000ff0b00728c */ /* 0x000fe4000bf25270 */
[----:B------:R-:W-:Y:S02]  /*0a80*/  ULEA UR18, UR21, UR18, 0x2 ;  /* 0x0000001215127291 */ /* 0x000fe4000f8e10ff */
[----:B------:R-:W-:Y:S02]  /*0a90*/  ULEA UR8, UR21, UR8, 0x2 ;  /* 0x0000000815087291 */ /* 0x000fe4000f8e10ff */
[----:B------:R-:W-:Y:S02]  /*0aa0*/  ULEA UR9, UR21, UR9, 0x2 ;  /* 0x0000000915097291 */ /* 0x000fe4000f8e10ff */
[----:B------:R-:W-:Y:S02]  /*0ab0*/  UIADD3 UR7, UPT, UPT, UR7, 0x10, URZ ;  /* 0x0000001007077890 */ /* 0x000fe4000fffe0ff */
[----:B------:R-:W-:Y:S01]  /*0ac0*/  ULEA UR12, UR21, UR12, 0x2 ;  /* 0x0000000c150c7291 */ /* 0x000fe2000f8e10ff */
[----:B------:R-:W-:Y:S11]  /*0ad0*/  BRA.U UP1, `(.L_x_11) ;  /* 0xfffffffd01407547 */ /* 0x000ff6000b83ffff */
.L_x_1:
[----:B------:R-:W-:Y:S01]  /*0ae0*/  BAR.SYNC.DEFER_BLOCKING 0x0 ;  /* 0x0000000000007b1d */ /* 0x000fe20000010000 */
[----:B------:R-:W-:-:S05]  /*0af0*/  UIADD3 UR4, UPT, UPT, UR4, 0x1, URZ ;  /* 0x0000000104047890 */ /* 0x000fca000fffe0ff */
[----:B------:R-:W-:Y:S07]  /*0b00*/  BRA.U !UP0, `(.L_x_12) ;  /* 0xfffffff508947547 */ /* 0x000fee000b83ffff */
.L_x_0:
[----:B------:R-:W4:Y:S01]  /*0b10*/  LDCU UR4, c[0x0][0x388] ;  /* 0x00007100ff0477ac */ /* 0x000f220008000800 */
[C---:B------:R-:W-:Y:S01]  /*0b20*/  ISETP.GT.U32.AND P2, PT, R3.reuse, 0x7f, PT ;  /* 0x0000007f0300780c */ /* 0x040fe20003f44070 */
[----:B------:R-:W-:Y:S01]  /*0b30*/  BSSY.RECONVERGENT B0, `(.L_x_13) ;  /* 0x0000017000007945 */ /* 0x000fe20003800200 */
[C---:B------:R-:W-:Y:S02]  /*0b40*/  ISETP.GT.U32.AND P0, PT, R3.reuse, 0x3f, PT ;  /* 0x0000003f0300780c */ /* 0x040fe40003f04070 */
[----:B------:R-:W-:Y:S02]  /*0b50*/  ISETP.GT.U32.AND P1, PT, R3, 0x1f, PT ;  /* 0x0000001f0300780c */ /* 0x000fe40003f24070 */
[----:B----4-:R-:W-:-:S13]  /*0b60*/  ISETP.GE.AND P3, PT, R4, UR4, PT ;  /* 0x0000000404007c0c */ /* 0x010fda000bf66270 */
[----:B0123--:R-:W0:Y:S02]  /*0b70*/  @!P3 LDS R5, [R2] ;  /* 0x000000000205b984 */ /* 0x00fe240000000800 */
[----:B0-----:R-:W-:Y:S01]  /*0b80*/  @!P3 FADD R7, RZ, R5 ;  /* 0x00000005ff07b221 */ /* 0x001fe20000000000 */
[----:B------:R-:W-:-:S04]  /*0b90*/  LEA R5, R3, UR6, 0x2 ;  /* 0x0000000603057c11 */ /* 0x000fc8000f8e10ff */
[----:B------:R0:W-:Y:S04]  /*0ba0*/  @!P3 STS [R2], R7 ;  /* 0x000000070200b388 */ /* 0x0001e80000000800 */
[----:B------:R0:W-:Y:S01]  /*0bb0*/  @!P3 STS [R5], R4 ;  /* 0x000000040500b388 */ /* 0x0001e20000000800 */
[----:B------:R-:W-:Y:S06]  /*0bc0*/  BAR.SYNC.DEFER_BLOCKING 0x0 ;  /* 0x0000000000007b1d */ /* 0x000fec0000010000 */
[----:B------:R-:W-:Y:S05]  /*0bd0*/  @P2 BRA `(.L_x_14) ;  /* 0x0000000000302947 */ /* 0x000fea0003800000 */
[----:B0-----:R-:W-:Y:S04]  /*0be0*/  LDS R7, [R2+0x200] ;  /* 0x0002000002077984 */ /* 0x001fe80000000800 */
[----:B------:R-:W0:Y:S02]  /*0bf0*/  LDS R4, [R2] ;  /* 0x0000000002047984 */ /* 0x000e240000000800 */
[----:B0-----:R-:W-:-:S13]  /*0c00*/  FSETP.NEU.AND P2, PT, R7, R4, PT ;  /* 0x000000040700720b */ /* 0x001fda0003f4d000 */
[----:B------:R-:W-:Y:S04]  /*0c10*/  @!P2 LDS R6, [R5] ;  /* 0x000000000506a984 */ /* 0x000fe80000000800 */
[----:B------:R-:W0:Y:S02]  /*0c20*/  @!P2 LDS R9, [R5+0x200] ;  /* 0x000200000509a984 */ /* 0x000e240000000800 */
[----:B0-----:R-:W-:-:S05]  /*0c30*/  @!P2 VIMNMX R6, PT, PT, R6, R9, PT ;  /* 0x000000090606a248 */ /* 0x001fca0003fe0100 */
[----:B------:R-:W-:Y:S04]  /*0c40*/  @!P2 STS [R5], R6 ;  /* 0x000000060500a388 */ /* 0x000fe80000000800 */
[----:B------:R-:W0:Y:S02]  /*0c50*/  @!P2 LDS R7, [R2+0x200] ;  /* 0x000200000207a984 */ /* 0x000e240000000800 */
[----:B0-----:R-:W-:-:S13]  /*0c60*/  FSETP.GEU.AND P2, PT, R7, R4, PT ;  /* 0x000000040700720b */ /* 0x001fda0003f4e000 */
[----:B------:R-:W-:Y:S04]  /*0c70*/  @!P2 STS [R2], R7 ;  /* 0x000000070200a388 */ /* 0x000fe80000000800 */
[----:B------:R-:W0:Y:S04]  /*0c80*/  @!P2 LDS R4, [R5+0x200] ;  /* 0x000200000504a984 */ /* 0x000e280000000800 */
[----:B0-----:R1:W-:Y:S02]  /*0c90*/  @!P2 STS [R5], R4 ;  /* 0x000000040500a388 */ /* 0x0013e40000000800 */
.L_x_14:
[----:B------:R-:W-:Y:S05]  /*0ca0*/  BSYNC.RECONVERGENT B0 ;  /* 0x0000000000007941 */ /* 0x000fea0003800200 */
.L_x_13:
[----:B------:R-:W-:Y:S06]  /*0cb0*/  BAR.SYNC.DEFER_BLOCKING 0x0 ;  /* 0x0000000000007b1d */ /* 0x000fec0000010000 */
[----:B------:R-:W-:Y:S04]  /*0cc0*/  BSSY.RECONVERGENT B0, `(.L_x_15) ;  /* 0x000000e000007945 */ /* 0x000fe80003800200 */
[----:B------:R-:W-:Y:S05]  /*0cd0*/  @P0 BRA `(.L_x_16) ;  /* 0x0000000000300947 */ /* 0x000fea0003800000 */
[----:B0-----:R-:W-:Y:S04]  /*0ce0*/  LDS R7, [R2+0x100] ;  /* 0x0001000002077984 */ /* 0x001fe80000000800 */
[----:B-1----:R-:W0:Y:S02]  /*0cf0*/  LDS R4, [R2] ;  /* 0x0000000002047984 */ /* 0x002e240000000800 */
        /* <DEDUP_REMOVED lines=10> */
.L_x_16:
[----:B------:R-:W-:Y:S05]  /*0da0*/  BSYNC.RECONVERGENT B0 ;  /* 0x0000000000007941 */ /* 0x000fea0003800200 */
.L_x_15:
[----:B------:R-:W-:Y:S06]  /*0db0*/  BAR.SYNC.DEFER_BLOCKING 0x0 ;  /* 0x0000000000007b1d */ /* 0x000fec0000010000 */
[----:B------:R-:W-:Y:S05]  /*0dc0*/  @P1 EXIT ;  /* 0x000000000000194d */ /* 0x000fea0003800000 */
[----:B0-----:R-:W-:Y:S01]  /*0dd0*/  LDS R7, [R2+0x80] ;  /* 0x0000800002077984 */ /* 0x001fe20000000800 */
[----:B------:R-:W-:-:S03]  /*0de0*/  ISETP.NE.AND P1, PT, R3, RZ, PT ;  /* 0x000000ff0300720c */ /* 0x000fc60003f25270 */
[----:B-12---:R-:W0:Y:S02]  /*0df0*/  LDS R4, [R2] ;  /* 0x0000000002047984 */ /* 0x006e240000000800 */
[----:B0-----:R-:W-:-:S13]  /*0e00*/  FSETP.NEU.AND P0, PT, R7, R4, PT ;  /* 0x000000040700720b */ /* 0x001fda0003f0d000 */
[----:B------:R-:W-:Y:S04]  /*0e10*/  @!P0 LDS R6, [R5] ;  /* 0x0000000005068984 */ /* 0x000fe80000000800 */
[----:B------:R-:W0:Y:S02]  /*0e20*/  @!P0 LDS R9, [R5+0x80] ;  /* 0x0000800005098984 */ /* 0x000e240000000800 */
[----:B0-----:R-:W-:-:S05]  /*0e30*/  @!P0 VIMNMX R6, PT, PT, R6, R9, PT ;  /* 0x0000000906068248 */ /* 0x001fca0003fe0100 */
[----:B------:R-:W-:Y:S04]  /*0e40*/  @!P0 STS [R5], R6 ;  /* 0x0000000605008388 */ /* 0x000fe80000000800 */
[----:B------:R-:W0:Y:S02]  /*0e50*/  @!P0 LDS R7, [R2+0x80] ;  /* 0x0000800002078984 */ /* 0x000e240000000800 */
[----:B0-----:R-:W-:-:S13]  /*0e60*/  FSETP.GEU.AND P0, PT, R7, R4, PT ;  /* 0x000000040700720b */ /* 0x001fda0003f0e000 */
[----:B------:R-:W-:Y:S01]  /*0e70*/  @!P0 STS [R2], R7 ;  /* 0x0000000702008388 */ /* 0x000fe20000000800 */
[----:B------:R-:W-:-:S03]  /*0e80*/  @!P0 IMAD.MOV.U32 R4, RZ, RZ, R7 ;  /* 0x000000ffff048224 */ /* 0x000fc600078e0007 */
[----:B------:R-:W0:Y:S04]  /*0e90*/  @!P0 LDS R8, [R5+0x80] ;  /* 0x0000800005088984 */ /* 0x000e280000000800 */
[----:B0-----:R-:W-:Y:S04]  /*0ea0*/  @!P0 STS [R5], R8 ;  /* 0x0000000805008388 */ /* 0x001fe80000000800 */
[----:B------:R-:W0:Y:S02]  /*0eb0*/  LDS R9, [R2+0x40] ;  /* 0x0000400002097984 */ /* 0x000e240000000800 */
        /* <DEDUP_REMOVED lines=57> */
[----:B0-----:R0:W-:Y:S01]  /*1250*/  @!P0 STS [R5], R4 ;  /* 0x0000000405008388 */ /* 0x0011e20000000800 */
[----:B------:R-:W-:Y:S05]  /*1260*/  @P1 EXIT ;  /* 0x000000000000194d */ /* 0x000fea0003800000 */
[----:B------:R-:W1:Y:S01]  /*1270*/  S2UR UR5, SR_CgaCtaId ;  /* 0x00000000000579c3 */ /* 0x000e620000008800 */
[----:B------:R-:W-:Y:S01]  /*1280*/  UMOV UR4, 0x400 ;  /* 0x0000040000047882 */ /* 0x000fe20000000000 */
[----:B------:R-:W-:Y:S06]  /*1290*/  LDS R9, [UR6] ;  /* 0x00000006ff097984 */ /* 0x000fec0008000800 */
[----:B------:R-:W2:Y:S08]  /*12a0*/  LDC.64 R2, c[0x0][0x3a8] ;  /* 0x0000ea00ff027b82 */ /* 0x000eb00000000a00 */
[----:B0-----:R-:W0:Y:S01]  /*12b0*/  LDC.64 R4, c[0x0][0x3b0] ;  /* 0x0000ec00ff047b82 */ /* 0x001e220000000a00 */
[----:B-1----:R-:W-:Y:S01]  /*12c0*/  ULEA UR4, UR5, UR4, 0x18 ;  /* 0x0000000405047291 */ /* 0x002fe2000f8ec0ff */
[----:B--2---:R-:W-:-:S08]  /*12d0*/  IMAD.WIDE.U32 R2, R0, 0x4, R2 ;  /* 0x0000000400027825 */ /* 0x004fd000078e0002 */
[----:B------:R-:W1:Y:S01]  /*12e0*/  LDS R7, [UR4] ;  /* 0x00000004ff077984 */ /* 0x000e620008000800 */
[----:B0-----:R-:W-:-:S03]  /*12f0*/  IMAD.WIDE.U32 R4, R0, 0x4, R4 ;  /* 0x0000000400047825 */ /* 0x001fc600078e0004 */
[----:B-1----:R-:W-:Y:S04]  /*1300*/  STG.E desc[UR16][R2.64], R7 ;  /* 0x0000000702007986 */ /* 0x002fe8000c101910 */
[----:B------:R-:W-:Y:S01]  /*1310*/  STG.E desc[UR16][R4.64], R9 ;  /* 0x0000000904007986 */ /* 0x000fe2000c101910 */
[----:B------:R-:W-:Y:S05]  /*1320*/  EXIT ;  /* 0x000000000000794d */ /* 0x000fea0003800000 */
.L_x_17:
[----:B------:R-:W-:-:S00]  /*1330*/  BRA `(.L_x_17) ;  /* 0xfffffffc00fc7947 */ /* 0x000fc0000383ffff */
[----:B------:R-:W-:-:S00]  /*1340*/  NOP ;  /* 0x0000000000007918 */ /* 0x000fc00000000000 */
        /* <DEDUP_REMOVED lines=11> */
.L_x_87:


//--------------------- .text._Z39computeDistancesToBForPLargerThanB_CUDAiiiiPfS_Pi --------------------------
	.section	.text._Z39computeDistancesToBForPLargerThanB_CUDAiiiiPfS_Pi,"ax",@progbits
	.align	128
.text._Z39computeDistancesToBForPLargerThanB_CUDAiiiiPfS_Pi:
        .type           _Z39computeDistancesToBForPLargerThanB_CUDAiiiiPfS_Pi,@function
        .size           _Z39computeDistancesToBForPLargerThanB_CUDAiiiiPfS_Pi,(.L_x_88 - _Z39computeDistancesToBForPLargerThanB_CUDAiiiiPfS_Pi)
        .other          _Z39computeDistancesToBForPLargerThanB_CUDAiiiiPfS_Pi,@"STO_CUDA_ENTRY STV_DEFAULT"
_Z39computeDistancesToBForPLargerThanB_CUDAiiiiPfS_Pi:
[----:B------:R-:W-:Y:S01]  /*0000*/  LDC R1, c[0x0][0x37c] ;  /* 0x0000df00ff017b82 */ /* 0x000fe20000000800 */
[----:B------:R-:W0:Y:S01]  /*0010*/  S2R R0, SR_CTAID.X ;  /* 0x0000000000007919 */ /* 0x000e220000002500 */
[----:B------:R-:W1:Y:S01]  /*0020*/  LDCU UR4, c[0x0][0x384] ;  /* 0x00007080ff0477ac */ /* 0x000e620008000800 */
[----:B------:R-:W-:Y:S01]  /*0030*/  IMAD.MOV.U32 R7, RZ, RZ, RZ ;  /* 0x000000ffff077224 */ /* 0x000fe200078e00ff */
[----:B------:R-:W0:Y:S01]  /*0040*/  S2R R3, SR_TID.X ;  /* 0x0000000000037919 */ /* 0x000e220000002100 */
[----:B------:R-:W0:Y:S01]  /*0050*/  LDCU UR20, c[0x0][0x360] ;  /* 0x00006c00ff1477ac */ /* 0x000e220008000800 */
[----:B------:R-:W2:Y:S01]  /*0060*/  LDCU.64 UR18, c[0x0][0x358] ;  /* 0x00006b00ff1277ac */ /* 0x000ea20008000a00 */
[----:B-1----:R-:W-:Y:S01]  /*0070*/  UISETP.NE.AND UP0, UPT, UR4, URZ, UPT ;  /* 0x000000ff0400728c */ /* 0x002fe2000bf05270 */
[----:B0-----:R-:W-:-:S08]  /*0080*/  IMAD R0, R0, UR20, R3 ;  /* 0x0000001400007c24 */ /* 0x001fd0000f8e0203 */
[----:B--2---:R-:W-:Y:S05]  /*0090*/  BRA.U !UP0, `(.L_x_18) ;  /* 0x0000001108d07547 */ /* 0x004fea000b800000 */
[----:B------:R-:W0:Y:S01]  /*00a0*/  LDCU UR5, c[0x0][0x388] ;  /* 0x00007100ff0577ac */ /* 0x000e220008000800 */
[----:B------:R-:W-:Y:S01]  /*00b0*/  IMAD.MOV.U32 R5, RZ, RZ, RZ ;  /* 0x000000ffff057224 */ /* 0x000fe200078e00ff */
[----:B------:R-:W-:Y:S02]  /*00c0*/  PRMT R3, RZ, 0x7610, R3 ;  /* 0x00007610ff037816 */ /* 0x000fe40000000003 */
[----:B------:R-:W-:Y:S01]  /*00d0*/  PRMT R4, RZ, 0x7610, R4 ;  /* 0x00007610ff047816 */ /* 0x000fe20000000004 */
[----:B0-----:R-:W-:Y:S02]  /*00e0*/  USHF.R.S32.HI UR4, URZ, 0x1f, UR5 ;  /* 0x0000001fff047899 */ /* 0x001fe40008011405 */
[----:B------:R-:W-:Y:S01]  /*00f0*/  IADD3 R2, P0, PT, R0, UR5, RZ ;  /* 0x0000000500027c10 */ /* 0x000fe2000ff1e0ff */
[----:B------:R-:W-:-:S03]  /*0100*/  UMOV UR5, URZ ;  /* 0x000000ff00057c82 */ /* 0x000fc60008000000 */
[----:B------:R-:W-:Y:S01]  /*0110*/  LEA.HI.X.SX32 R12, R0, UR4, 0x1, P0 ;  /* 0x00000004000c7c11 */ /* 0x000fe200080f0eff */
[----:B------:R-:W-:-:S08]  /*0120*/  UMOV UR4, URZ ;  /* 0x000000ff00047c82 */ /* 0x000fd00008000000 */
.L_x_40:
[----:B0-----:R-:W0:Y:S01]  /*0130*/  S2R R11, SR_TID.X ;  /* 0x00000000000b7919 */ /* 0x001e220000002100 */
[----:B------:R-:W1:Y:S01]  /*0140*/  LDCU UR8, c[0x0][0x384] ;  /* 0x00007080ff0877ac */ /* 0x000e620008000800 */
[----:B0-----:R-:W-:-:S05]  /*0150*/  VIADD R8, R11, UR5 ;  /* 0x000000050b087c36 */ /* 0x001fca0008000000 */
[----:B-1----:R-:W-:-:S13]  /*0160*/  ISETP.GE.U32.AND P0, PT, R8, UR8, PT ;  /* 0x0000000808007c0c */ /* 0x002fda000bf06070 */
[----:B------:R-:W0:Y:S08]  /*0170*/  @!P0 LDC R9, c[0x0][0x380] ;  /* 0x0000e000ff098b82 */ /* 0x000e300000000800 */
[----:B------:R-:W0:Y:S08]  /*0180*/  @!P0 LDC R10, c[0x0][0x388] ;  /* 0x0000e200ff0a8b82 */ /* 0x000e300000000800 */
[----:B------:R-:W1:Y:S01]  /*0190*/  @!P0 LDC.64 R6, c[0x0][0x390] ;  /* 0x0000e400ff068b82 */ /* 0x000e620000000a00 */
[----:B0-----:R-:W-:-:S04]  /*01a0*/  @!P0 IMAD R9, R8, R9, R10 ;  /* 0x0000000908098224 */ /* 0x001fc800078e020a */
[----:B-1----:R-:W-:-:S06]  /*01b0*/  @!P0 IMAD.WIDE.U32 R6, R9, 0x4, R6 ;  /* 0x0000000409068825 */ /* 0x002fcc00078e0006 */
[----:B------:R-:W2:Y:S01]  /*01c0*/  @!P0 LDG.E R6, desc[UR18][R6.64] ;  /* 0x0000001206068981 */ /* 0x000ea2000c1e1900 */
[----:B------:R-:W-:Y:S01]  /*01d0*/  @!P0 MOV R8, 0x400 ;  /* 0x0000040000088802 */ /* 0x000fe20000000f00 */
[----:B------:R-:W-:Y:S01]  /*01e0*/  UIADD3 UR7, UPT, UPT, UR20, UR5, URZ ;  /* 0x0000000514077290 */ /* 0x000fe2000fffe0ff */
[----:B------:R-:W0:Y:S01]  /*01f0*/  @!P0 S2R R9, SR_CgaCtaId ;  /* 0x0000000000098919 */ /* 0x000e220000008800 */
[----:B------:R-:W-:Y:S02]  /*0200*/  UMOV UR6, UR5 ;  /* 0x0000000500067c82 */ /* 0x000fe40008000000 */
[----:B------:R-:W-:-:S03]  /*0210*/  UISETP.LT.U32.AND UP0, UPT, UR7, UR8, UPT ;  /* 0x000000080700728c */ /* 0x000fc6000bf01070 */
[----:B------:R-:W-:Y:S01]  /*0220*/  UMOV UR5, UR7 ;  /* 0x0000000700057c82 */ /* 0x000fe20008000000 */
[----:B------:R-:W-:Y:S02]  /*0230*/  USEL UR23, UR7, UR8, UP0 ;  /* 0x0000000807177287 */ /* 0x000fe40008000000 */
[----:B------:R-:W-:Y:S02]  /*0240*/  UISETP.GE.U32.AND UP0, UPT, UR7, UR8, UPT ;  /* 0x000000080700728c */ /* 0x000fe4000bf06070 */
[----:B------:R-:W-:Y:S01]  /*0250*/  UISETP.GE.U32.AND UP1, UPT, UR6, UR23, UPT ;  /* 0x000000170600728c */ /* 0x000fe2000bf26070 */
[----:B0-----:R-:W-:-:S05]  /*0260*/  @!P0 LEA R8, R9, R8, 0x18 ;  /* 0x0000000809088211 */ /* 0x001fca00078ec0ff */
[----:B------:R-:W-:-:S05]  /*0270*/  @!P0 IMAD R9, R11, 0x4, R8 ;  /* 0x000000040b098824 */ /* 0x000fca00078e0208 */
[----:B--2---:R0:W-:Y:S01]  /*0280*/  @!P0 STS [R9], R6 ;  /* 0x0000000609008388 */ /* 0x0041e20000000800 */
[----:B------:R-:W-:Y:S06]  /*0290*/  BAR.SYNC.DEFER_BLOCKING 0x0 ;  /* 0x0000000000007b1d */ /* 0x000fec0000010000 */
[----:B------:R-:W-:Y:S05]  /*02a0*/  BRA.U UP1, `(.L_x_19) ;  /* 0x0000001101347547 */ /* 0x000fea000b800000 */
[----:B------:R-:W-:-:S04]  /*02b0*/  UIMAD UR7, UR20, UR4, URZ ;  /* 0x00000004140772a4 */ /* 0x000fc8000f8e02ff */
[----:B------:R-:W-:Y:S02]  /*02c0*/  UIADD3 UR8, UPT, UPT, -UR23, UR7, URZ ;  /* 0x0000000717087290 */ /* 0x000fe4000fffe1ff */
[----:B------:R-:W-:Y:S02]  /*02d0*/  UIADD3 UR13, UPT, UPT, UR23, -UR7, URZ ;  /* 0x80000007170d7290 */ /* 0x000fe4000fffe0ff */
[----:B------:R-:W-:Y:S01]  /*02e0*/  UISETP.GT.U32.AND UP1, UPT, UR8, -0x8, UPT ;  /* 0xfffffff80800788c */ /* 0x000fe2000bf24070 */
[----:B------:R-:W-:-:S08]  /*02f0*/  UMOV UR7, UR6 ;  /* 0x0000000600077c82 */ /* 0x000fd00008000000 */
[----:B------:R-:W-:Y:S05]  /*0300*/  BRA.U UP1, `(.L_x_20) ;  /* 0x0000000501dc7547 */ /* 0x000fea000b800000 */
[----:B------:R-:W1:Y:S01]  /*0310*/  S2UR UR17, SR_CgaCtaId ;  /* 0x00000000001179c3 */ /* 0x000e620000008800 */
[----:B------:R-:W2:Y:S01]  /*0320*/  LDCU UR16, c[0x0][0x380] ;  /* 0x00007000ff1077ac */ /* 0x000ea20008000800 */
[----:B------:R-:W3:Y:S01]  /*0330*/  LDCU UR22, c[0x0][0x38c] ;  /* 0x00007180ff1677ac */ /* 0x000ee20008000800 */
[----:B------:R-:W-:Y:S02]  /*0340*/  UIADD3 UR7, UPT, UPT, UR6, 0x7, URZ ;  /* 0x0000000706077890 */ /* 0x000fe4000fffe0ff */
[----:B------:R-:W-:Y:S01]  /*0350*/  ULOP3.LUT UR13, UR13, 0xfffffff8, URZ, 0xc0, !UPT ;  /* 0xfffffff80d0d7892 */ /* 0x000fe2000f8ec0ff */
[----:B------:R-:W-:Y:S01]  /*0360*/  UMOV UR15, 0x400 ;  /* 0x00000400000f7882 */ /* 0x000fe20000000000 */
[----:B------:R-:W-:Y:S02]  /*0370*/  UIADD3 UR8, UPT, UPT, UR6, 0x6, URZ ;  /* 0x0000000606087890 */ /* 0x000fe4000fffe0ff */
[----:B------:R-:W-:Y:S02]  /*0380*/  UIADD3 UR9, UPT, UPT, UR6, 0x5, URZ ;  /* 0x0000000506097890 */ /* 0x000fe4000fffe0ff */
[----:B------:R-:W-:-:S02]  /*0390*/  UIADD3 UR10, UPT, UPT, UR6, 0x4, URZ ;  /* 0x00000004060a7890 */ /* 0x000fc4000fffe0ff */
[----:B------:R-:W-:Y:S02]  /*03a0*/  UIADD3 UR11, UPT, UPT, UR6, 0x3, URZ ;  /* 0x00000003060b7890 */ /* 0x000fe4000fffe0ff */
[----:B------:R-:W-:Y:S01]  /*03b0*/  UIADD3 UR12, UPT, UPT, UR6, 0x2, URZ ;  /* 0x00000002060c7890 */ /* 0x000fe2000fffe0ff */
[----:B---3--:R-:W-:Y:S01]  /*03c0*/  ISETP.GE.AND P0, PT, R0, UR22, PT ;  /* 0x0000001600007c0c */ /* 0x008fe2000bf06270 */
[----:B--2---:R-:W-:Y:S02]  /*03d0*/  UIMAD UR21, UR6, UR16, URZ ;  /* 0x00000010061572a4 */ /* 0x004fe4000f8e02ff */
[----:B-1----:R-:W-:Y:S02]  /*03e0*/  ULEA UR17, UR17, UR15, 0x18 ;  /* 0x0000000f11117291 */ /* 0x002fe4000f8ec0ff */
[----:B------:R-:W-:Y:S02]  /*03f0*/  UIADD3 UR15, UPT, UPT, -UR13, URZ, URZ ;  /* 0x000000ff0d0f7290 */ /* 0x000fe4000fffe1ff */
[----:B------:R-:W-:-:S02]  /*0400*/  UIMAD UR14, UR7, UR16, URZ ;  /* 0x00000010070e72a4 */ /* 0x000fc4000f8e02ff */
[----:B------:R-:W-:Y:S02]  /*0410*/  UIMAD UR8, UR8, UR16, URZ ;  /* 0x00000010080872a4 */ /* 0x000fe4000f8e02ff */
[----:B------:R-:W-:Y:S02]  /*0420*/  UIMAD UR9, UR9, UR16, URZ ;  /* 0x00000010090972a4 */ /* 0x000fe4000f8e02ff */
[----:B------:R-:W-:Y:S02]  /*0430*/  UIMAD UR10, UR10, UR16, URZ ;  /* 0x000000100a0a72a4 */ /* 0x000fe4000f8e02ff */
[----:B------:R-:W-:Y:S02]  /*0440*/  UIMAD UR11, UR11, UR16, URZ ;  /* 0x000000100b0b72a4 */ /* 0x000fe4000f8e02ff */
[----:B------:R-:W-:Y:S02]  /*0450*/  UIMAD UR12, UR12, UR16, URZ ;  /* 0x000000100c0c72a4 */ /* 0x000fe4000f8e02ff */
[----:B------:R-:W-:Y:S01]  /*0460*/  UIADD3 UR13, UPT, UPT, UR21, UR16, URZ ;  /* 0x00000010150d7290 */ /* 0x000fe2000fffe0ff */
[----:B------:R-:W1:Y:S01]  /*0470*/  LDCU UR26, c[0x0][0x380] ;  /* 0x00007000ff1a77ac */ /* 0x000e620008000800 */
[----:B------:R-:W2:Y:S01]  /*0480*/  LDCU.64 UR24, c[0x0][0x390] ;  /* 0x00007200ff1877ac */ /* 0x000ea20008000a00 */
[----:B------:R-:W-:Y:S01]  /*0490*/  UIADD3 UR16, UPT, UPT, UR17, 0x10, URZ ;  /* 0x0000001011107890 */ /* 0x000fe2000fffe0ff */
[----:B------:R-:W-:-:S11]  /*04a0*/  UMOV UR7, UR6 ;  /* 0x0000000600077c82 */ /* 0x000fd60008000000 */
.L_x_30:
[----:B------:R-:W-:Y:S04]  /*04b0*/  BSSY.RECONVERGENT B0, `(.L_x_21) ;  /* 0x0000012000007945 */ /* 0x000fe80003800200 */
[----:B------:R-:W-:Y:S05]  /*04c0*/  @P0 BRA `(.L_x_22) ;  /* 0x0000000000400947 */ /* 0x000fea0003800000 */
[C---:B------:R-:W-:Y:S01]  /*04d0*/  IADD3 R7, P2, PT, R2.reuse, UR21, RZ ;  /* 0x0000001502077c10 */ /* 0x040fe2000ff5e0ff */
[----:B------:R-:W3:Y:S01]  /*04e0*/  LDS R11, [UR16+-0x10] ;  /* 0xfffff010ff0b7984 */ /* 0x000ee20008000800 */
[----:B0-----:R-:W-:-:S03]  /*04f0*/  IADD3 R9, P1, PT, R2, UR13, RZ ;  /* 0x0000000d02097c10 */ /* 0x001fc6000ff3e0ff */
[--C-:B------:R-:W-:Y:S01]  /*0500*/  IMAD.X R14, RZ, RZ, R12.reuse, P2 ;  /* 0x000000ffff0e7224 */ /* 0x100fe200010e060c */
[----:B--2---:R-:W-:Y:S01]  /*0510*/  LEA R6, P2, R7, UR24, 0x2 ;  /* 0x0000001807067c11 */ /* 0x004fe2000f8410ff */
[----:B------:R-:W-:Y:S01]  /*0520*/  IMAD.X R10, RZ, RZ, R12, P1 ;  /* 0x000000ffff0a7224 */ /* 0x000fe200008e060c */
[----:B------:R-:W-:Y:S01]  /*0530*/  LEA R8, P1, R9, UR24, 0x2 ;  /* 0x0000001809087c11 */ /* 0x000fe2000f8210ff */
[----:B------:R-:W0:Y:S01]  /*0540*/  LDS R13, [UR16+-0xc] ;  /* 0xfffff410ff0d7984 */ /* 0x000e220008000800 */
[----:B------:R-:W-:Y:S02]  /*0550*/  LEA.HI.X R7, R7, UR25, R14, 0x2, P2 ;  /* 0x0000001907077c11 */ /* 0x000fe400090f140e */
[----:B------:R-:W-:-:S03]  /*0560*/  LEA.HI.X R9, R9, UR25, R10, 0x2, P1 ;  /* 0x0000001909097c11 */ /* 0x000fc600088f140a */
[----:B------:R-:W3:Y:S04]  /*0570*/  LDG.E R6, desc[UR18][R6.64+0x4] ;  /* 0x0000041206067981 */ /* 0x000ee8000c1e1900 */
[----:B------:R-:W0:Y:S01]  /*0580*/  LDG.E R8, desc[UR18][R8.64+0x4] ;  /* 0x0000041208087981 */ /* 0x000e22000c1e1900 */
[----:B---3--:R-:W-:Y:S01]  /*0590*/  FADD R10, R6, -R11 ;  /* 0x8000000b060a7221 */ /* 0x008fe20000000000 */
[----:B0-----:R-:W-:-:S03]  /*05a0*/  FADD R14, R8, -R13 ;  /* 0x8000000d080e7221 */ /* 0x001fc60000000000 */
[----:B------:R-:W-:-:S04]  /*05b0*/  FADD R5, R5, |R10| ;  /* 0x4000000a05057221 */ /* 0x000fc80000000000 */
[----:B------:R-:W-:-:S07]  /*05c0*/  FADD R5, R5, |R14| ;  /* 0x4000000e05057221 */ /* 0x000fce0000000000 */
.L_x_22:
[----:B-12---:R-:W-:Y:S05]  /*05d0*/  BSYNC.RECONVERGENT B0 ;  /* 0x0000000000007941 */ /* 0x006fea0003800200 */
.L_x_21:
[----:B------:R-:W-:Y:S04]  /*05e0*/  BSSY.RECONVERGENT B0, `(.L_x_23) ;  /* 0x000003b000007945 */ /* 0x000fe80003800200 */
[----:B------:R-:W-:Y:S04]  /*05f0*/  BSSY.RELIABLE B1, `(.L_x_24) ;  /* 0x0000031000017945 */ /* 0x000fe80003800100 */
[----:B------:R-:W-:Y:S05]  /*0600*/  @P0 BRA `(.L_x_25) ;  /* 0x0000000000440947 */ /* 0x000fea0003800000 */
[----:B------:R-:W-:Y:S01]  /*0610*/  IADD3 R7, P1, PT, R2, UR12, RZ ;  /* 0x0000000c02077c10 */ /* 0x000fe2000ff3e0ff */
[----:B0-----:R-:W0:Y:S04]  /*0620*/  LDS R9, [UR16+-0x8] ;  /* 0xfffff810ff097984 */ /* 0x001e280008000800 */
[----:B------:R-:W-:Y:S01]  /*0630*/  IMAD.X R8, RZ, RZ, R12, P1 ;  /* 0x000000ffff087224 */ /* 0x000fe200008e060c */
[----:B------:R-:W-:-:S04]  /*0640*/  LEA R6, P1, R7, UR24, 0x2 ;  /* 0x0000001807067c11 */ /* 0x000fc8000f8210ff */
[----:B------:R-:W-:-:S05]  /*0650*/  LEA.HI.X R7, R7, UR25, R8, 0x2, P1 ;  /* 0x0000001907077c11 */ /* 0x000fca00088f1408 */
[----:B------:R-:W0:Y:S02]  /*0660*/  LDG.E R6, desc[UR18][R6.64+0x4] ;  /* 0x0000041206067981 */ /* 0x000e24000c1e1900 */
[----:B0-----:R-:W-:-:S04]  /*0670*/  FADD R8, R6, -R9 ;  /* 0x8000000906087221 */ /* 0x001fc80000000000 */
[----:B------:R-:W-:Y:S01]  /*0680*/  FADD R5, R5, |R8| ;  /* 0x4000000805057221 */ /* 0x000fe20000000000 */
[----:B------:R-:W-:Y:S06]  /*0690*/  @P0 BRA `(.L_x_26) ;  /* 0x0000000000440947 */ /* 0x000fec0003800000 */
[----:B------:R-:W-:Y:S01]  /*06a0*/  IADD3 R7, P1, PT, R2, UR11, RZ ;  /* 0x0000000b02077c10 */ /* 0x000fe2000ff3e0ff */
[----:B------:R-:W0:Y:S04]  /*06b0*/  LDS R9, [UR16+-0x4] ;  /* 0xfffffc10ff097984 */ /* 0x000e280008000800 */
[----:B------:R-:W-:Y:S01]  /*06c0*/  IMAD.X R8, RZ, RZ, R12, P1 ;  /* 0x000000ffff087224 */ /* 0x000fe200008e060c */
[----:B------:R-:W-:-:S04]  /*06d0*/  LEA R6, P1, R7, UR24, 0x2 ;  /* 0x0000001807067c11 */ /* 0x000fc8000f8210ff */
[----:B------:R-:W-:-:S05]  /*06e0*/  LEA.HI.X R7, R7, UR25, R8, 0x2, P1 ;  /* 0x0000001907077c11 */ /* 0x000fca00088f1408 */
[----:B------:R-:W0:Y:S02]  /*06f0*/  LDG.E R6, desc[UR18][R6.64+0x4] ;  /* 0x0000041206067981 */ /* 0x000e24000c1e1900 */
[----:B0-----:R-:W-:-:S04]  /*0700*/  FADD R8, R6, -R9 ;  /* 0x8000000906087221 */ /* 0x001fc80000000000 */
[----:B------:R-:W-:-:S07]  /*0710*/  FADD R5, R5, |R8| ;  /* 0x4000000805057221 */ /* 0x000fce0000000000 */
.L_x_25:
[----:B------:R-:W-:Y:S05]  /*0720*/  @P0 BRA `(.L_x_27) ;  /* 0x0000000000440947 */ /* 0x000fea0003800000 */
[----:B------:R-:W-:Y:S01]  /*0730*/  IADD3 R7, P1, PT, R2, UR10, RZ ;  /* 0x0000000a02077c10 */ /* 0x000fe2000ff3e0ff */
[----:B0-----:R-:W0:Y:S04]  /*0740*/  LDS R9, [UR16] ;  /* 0x00000010ff097984 */ /* 0x001e280008000800 */
[----:B------:R-:W-:Y:S01]  /*0750*/  IMAD.X R8, RZ, RZ, R12, P1 ;  /* 0x000000ffff087224 */ /* 0x000fe200008e060c */
[----:B------:R-:W-:-:S04]  /*0760*/  LEA R6, P1, R7, UR24, 0x2 ;  /* 0x0000001807067c11 */ /* 0x000fc8000f8210ff */
[----:B------:R-:W-:-:S05]  /*0770*/  LEA.HI.X R7, R7, UR25, R8, 0x2, P1 ;  /* 0x0000001907077c11 */ /* 0x000fca00088f1408 */
[----:B------:R-:W0:Y:S02]  /*0780*/  LDG.E R6, desc[UR18][R6.64+0x4] ;  /* 0x0000041206067981 */ /* 0x000e24000c1e1900 */
[----:B0-----:R-:W-:-:S04]  /*0790*/  FADD R8, R6, -R9 ;  /* 0x8000000906087221 */ /* 0x001fc80000000000 */
[----:B------:R-:W-:-:S07]  /*07a0*/  FADD R5, R5, |R8| ;  /* 0x4000000805057221 */ /* 0x000fce0000000000 */
.L_x_26:
[----:B------:R-:W-:Y:S05]  /*07b0*/  @P0 BRA `(.L_x_28) ;  /* 0x0000000000480947 */ /* 0x000fea0003800000 */
[----:B------:R-:W-:Y:S01]  /*07c0*/  IADD3 R7, P1, PT, R2, UR9, RZ ;  /* 0x0000000902077c10 */ /* 0x000fe2000ff3e0ff */
[----:B------:R-:W0:Y:S04]  /*07d0*/  LDS R9, [UR16+0x4] ;  /* 0x00000410ff097984 */ /* 0x000e280008000800 */
[----:B------:R-:W-:Y:S01]  /*07e0*/  IMAD.X R8, RZ, RZ, R12, P1 ;  /* 0x000000ffff087224 */ /* 0x000fe200008e060c */
[----:B------:R-:W-:-:S04]  /*07f0*/  LEA R6, P1, R7, UR24, 0x2 ;  /* 0x0000001807067c11 */ /* 0x000fc8000f8210ff */
[----:B------:R-:W-:-:S05]  /*0800*/  LEA.HI.X R7, R7, UR25, R8, 0x2, P1 ;  /* 0x0000001907077c11 */ /* 0x000fca00088f1408 */
[----:B------:R-:W0:Y:S02]  /*0810*/  LDG.E R6, desc[UR18][R6.64+0x4] ;  /* 0x0000041206067981 */ /* 0x000e24000c1e1900 */
[----:B0-----:R-:W-:-:S04]  /*0820*/  FADD R8, R6, -R9 ;  /* 0x8000000906087221 */ /* 0x001fc80000000000 */
[----:B------:R-:W-:-:S07]  /*0830*/  FADD R5, R5, |R8| ;  /* 0x4000000805057221 */ /* 0x000fce0000000000 */
.L_x_27:
[----:B------:R-:W-:Y:S05]  /*0840*/  @P0 BREAK.RELIABLE B1 ;  /* 0x0000000000010942 */ /* 0x000fea0003800100 */
[----:B------:R-:W-:Y:S05]  /*0850*/  @P0 BRA `(.L_x_29) ;  /* 0x00000000004c0947 */ /* 0x000fea0003800000 */
[----:B------:R-:W-:Y:S01]  /*0860*/  IADD3 R7, P1, PT, R2, UR8, RZ ;  /* 0x0000000802077c10 */ /* 0x000fe2000ff3e0ff */
[----:B0-----:R-:W0:Y:S04]  /*0870*/  LDS R9, [UR16+0x8] ;  /* 0x00000810ff097984 */ /* 0x001e280008000800 */
[----:B------:R-:W-:Y:S01]  /*0880*/  IMAD.X R8, RZ, RZ, R12, P1 ;  /* 0x000000ffff087224 */ /* 0x000fe200008e060c */
[----:B------:R-:W-:-:S04]  /*0890*/  LEA R6, P1, R7, UR24, 0x2 ;  /* 0x0000001807067c11 */ /* 0x000fc8000f8210ff */
[----:B------:R-:W-:-:S05]  /*08a0*/  LEA.HI.X R7, R7, UR25, R8, 0x2, P1 ;  /* 0x0000001907077c11 */ /* 0x000fca00088f1408 */
[----:B------:R-:W0:Y:S02]  /*08b0*/  LDG.E R6, desc[UR18][R6.64+0x4] ;  /* 0x0000041206067981 */ /* 0x000e24000c1e1900 */
[----:B0-----:R-:W-:-:S04]  /*08c0*/  FADD R8, R6, -R9 ;  /* 0x8000000906087221 */ /* 0x001fc80000000000 */
[----:B------:R-:W-:-:S07]  /*08d0*/  FADD R5, R5, |R8| ;  /* 0x4000000805057221 */ /* 0x000fce0000000000 */
.L_x_28:
[----:B------:R-:W-:Y:S05]  /*08e0*/  @P0 BREAK.RELIABLE B1 ;  /* 0x0000000000010942 */ /* 0x000fea0003800100 */
[----:B------:R-:W-:Y:S05]  /*08f0*/  @P0 BRA `(.L_x_29) ;  /* 0x0000000000240947 */ /* 0x000fea0003800000 */
[----:B------:R-:W-:Y:S05]  /*0900*/  BSYNC.RELIABLE B1 ;  /* 0x0000000000017941 */ /* 0x000fea0003800100 */
.L_x_24:
        /* <DEDUP_REMOVED lines=8> */
.L_x_29:
[----:B------:R-:W-:Y:S05]  /*0990*/  BSYNC.RECONVERGENT B0 ;  /* 0x0000000000007941 */ /* 0x000fea0003800200 */
.L_x_23:
[----:B------:R-:W-:Y:S05]  /*09a0*/  WARPSYNC.ALL ;  /* 0x0000000000007948 */ /* 0x000fea0003800000 */
[----:B------:R-:W-:Y:S02]  /*09b0*/  UIADD3 UR15, UPT, UPT, UR15, 0x8, URZ ;  /* 0x000000080f0f7890 */ /* 0x000fe4000fffe0ff */
[----:B------:R-:W-:Y:S02]  /*09c0*/  UIADD3 UR7, UPT, UPT, UR7, 0x8, URZ ;  /* 0x0000000807077890 */ /* 0x000fe4000fffe0ff */
[----:B------:R-:W-:Y:S02]  /*09d0*/  UISETP.NE.AND UP1, UPT, UR15, URZ, UPT ;  /* 0x000000ff0f00728c */ /* 0x000fe4000bf25270 */
[----:B------:R-:W-:-:S02]  /*09e0*/  ULEA UR14, UR26, UR14, 0x3 ;  /* 0x0000000e1a0e7291 */ /* 0x000fc4000f8e18ff */
[----:B------:R-:W-:Y:S02]  /*09f0*/  ULEA UR8, UR26, UR8, 0x3 ;  /* 0x000000081a087291 */ /* 0x000fe4000f8e18ff */
[----:B------:R-:W-:Y:S02]  /*0a00*/  ULEA UR9, UR26, UR9, 0x3 ;  /* 0x000000091a097291 */ /* 0x000fe4000f8e18ff */
[----:B------:R-:W-:Y:S02]  /*0a10*/  ULEA UR10, UR26, UR10, 0x3 ;  /* 0x0000000a1a0a7291 */ /* 0x000fe4000f8e18ff */
[----:B------:R-:W-:Y:S02]  /*0a20*/  ULEA UR11, UR26, UR11, 0x3 ;  /* 0x0000000b1a0b7291 */ /* 0x000fe4000f8e18ff */
[----:B------:R-:W-:Y:S02]  /*0a30*/  ULEA UR12, UR26, UR12, 0x3 ;  /* 0x0000000c1a0c7291 */ /* 0x000fe4000f8e18ff */
[----:B------:R-:W-:-:S02]  /*0a40*/  ULEA UR13, UR26, UR13, 0x3 ;  /* 0x0000000d1a0d7291 */ /* 0x000fc4000f8e18ff */
[----:B------:R-:W-:Y:S02]  /*0a50*/  ULEA UR21, UR26, UR21, 0x3 ;  /* 0x000000151a157291 */ /* 0x000fe4000f8e18ff */
[----:B------:R-:W-:Y:S01]  /*0a60*/  UIADD3 UR16, UPT, UPT, UR16, 0x20, URZ ;  /* 0x0000002010107890 */ /* 0x000fe2000fffe0ff */
[----:B------:R-:W-:Y:S11]  /*0a70*/  BRA.U UP1, `(.L_x_30) ;  /* 0xfffffff9018c7547 */ /* 0x000ff6000b83ffff */
.L_x_20:
[----:B------:R-:W-:-:S04]  /*0a80*/  UIMAD UR8, UR20, UR4, URZ ;  /* 0x00000004140872a4 */ /* 0x000fc8000f8e02ff */
[----:B------:R-:W-:-:S04]  /*0a90*/  UIADD3 UR8, UPT, UPT, UR23, -UR8, URZ ;  /* 0x8000000817087290 */ /* 0x000fc8000fffe0ff */
[----:B------:R-:W-:-:S09]  /*0aa0*/  ULOP3.LUT UP1, URZ, UR8, 0x7, URZ, 0xc0, !UPT ;  /* 0x0000000708ff7892 */ /* 0x000fd2000f82c0ff */
[----:B------:R-:W-:Y:S05]  /*0ab0*/  BRA.U !UP1, `(.L_x_19) ;  /* 0x0000000909307547 */ /* 0x000fea000b800000 */
[----:B------:R-:W-:Y:S01]  /*0ac0*/  UPRMT UR9, UR20, 0x9910, URZ ;  /* 0x0000991014097896 */ /* 0x000fe200080000ff */
[----:B0-----:R-:W-:-:S05]  /*0ad0*/  PRMT R6, R4, 0x9910, RZ ;  /* 0x0000991004067816 */ /* 0x001fca00000000ff */
[----:B------:R-:W-:-:S04]  /*0ae0*/  IMAD R6, R6, UR9, RZ ;  /* 0x0000000906067c24 */ /* 0x000fc8000f8e02ff */
[----:B------:R-:W-:-:S05]  /*0af0*/  IMAD.MOV R6, RZ, RZ, -R6 ;  /* 0x000000ffff067224 */ /* 0x000fca00078e0a06 */
[----:B------:R-:W-:-:S05]  /*0b00*/  PRMT R6, R6, 0x7710, RZ ;  /* 0x0000771006067816 */ /* 0x000fca00000000ff */
[----:B------:R-:W-:-:S05]  /*0b10*/  VIADD R6, R6, UR23 ;  /* 0x0000001706067c36 */ /* 0x000fca0008000000 */
[----:B------:R-:W-:-:S04]  /*0b20*/  LOP3.LUT R6, R6, 0x7, RZ, 0xc0, !PT ;  /* 0x0000000706067812 */ /* 0x000fc800078ec0ff */
[----:B------:R-:W-:-:S04]  /*0b30*/  IADD3 R7, PT, PT, R6, -0x1, RZ ;  /* 0xffffffff06077810 */ /* 0x000fc80007ffe0ff */
[----:B------:R-:W-:-:S13]  /*0b40*/  ISETP.GE.U32.AND P0, PT, R7, 0x3, PT ;  /* 0x000000030700780c */ /* 0x000fda0003f06070 */
[----:B------:R-:W-:Y:S05]  /*0b50*/  @!P0 BRA `(.L_x_31) ;  /* 0x0000000000f48947 */ /* 0x000fea0003800000 */
[----:B------:R-:W0:Y:S01]  /*0b60*/  LDCU UR8, c[0x0][0x38c] ;  /* 0x00007180ff0877ac */ /* 0x000e220008000800 */
[----:B------:R-:W1:Y:S01]  /*0b70*/  S2UR UR11, SR_CgaCtaId ;  /* 0x00000000000b79c3 */ /* 0x000e620000008800 */
[----:B------:R-:W-:Y:S01]  /*0b80*/  BSSY.RECONVERGENT B0, `(.L_x_32) ;  /* 0x000001d000007945 */ /* 0x000fe20003800200 */
[----:B------:R-:W-:Y:S01]  /*0b90*/  UMOV UR10, 0x400 ;  /* 0x00000400000a7882 */ /* 0x000fe20000000000 */
[----:B0-----:R-:W-:Y:S01]  /*0ba0*/  ISETP.GE.AND P0, PT, R0, UR8, PT ;  /* 0x0000000800007c0c */ /* 0x001fe2000bf06270 */
[----:B------:R-:W-:Y:S02]  /*0bb0*/  UIADD3 UR8, UPT, UPT, UR7, -UR6, URZ ;  /* 0x8000000607087290 */ /* 0x000fe4000fffe0ff */
[----:B-1----:R-:W-:-:S04]  /*0bc0*/  ULEA UR10, UR11, UR10, 0x18 ;  /* 0x0000000a0b0a7291 */ /* 0x002fc8000f8ec0ff */
[----:B------:R-:W-:-:S06]  /*0bd0*/  ULEA UR10, UR8, UR10, 0x2 ;  /* 0x0000000a080a7291 */ /* 0x000fcc000f8e10ff */
[----:B------:R-:W-:Y:S06]  /*0be0*/  @P0 BRA `(.L_x_33) ;  /* 0x0000000000580947 */ /* 0x000fec0003800000 */
[----:B------:R-:W0:Y:S01]  /*0bf0*/  LDC R7, c[0x0][0x380] ;  /* 0x0000e000ff077b82 */ /* 0x000e220000000800 */
[----:B------:R-:W1:Y:S01]  /*0c00*/  LDCU UR8, c[0x0][0x380] ;  /* 0x00007000ff0877ac */ /* 0x000e620008000800 */
[----:B------:R-:W-:Y:S01]  /*0c10*/  LDS R13, [UR10+0x4] ;  /* 0x0000040aff0d7984 */ /* 0x000fe20008000800 */
[----:B------:R-:W2:Y:S01]  /*0c20*/  LDCU.64 UR12, c[0x0][0x390] ;  /* 0x00007200ff0c77ac */ /* 0x000ea20008000a00 */
[----:B------:R-:W3:Y:S01]  /*0c30*/  LDCU.64 UR14, c[0x0][0x390] ;  /* 0x00007200ff0e77ac */ /* 0x000ee20008000a00 */
[----:B-1----:R-:W-:Y:S02]  /*0c40*/  UIMAD UR8, UR7, UR8, UR8 ;  /* 0x00000008070872a4 */ /* 0x002fe4000f8e0208 */
[----:B0-----:R-:W-:-:S05]  /*0c50*/  IMAD R7, R7, UR7, RZ ;  /* 0x0000000707077c24 */ /* 0x001fca000f8e02ff */
[----:B------:R-:W-:Y:S02]  /*0c60*/  IADD3 R9, P2, PT, R7, R2, RZ ;  /* 0x0000000207097210 */ /* 0x000fe40007f5e0ff */
[----:B------:R-:W-:-:S03]  /*0c70*/  IADD3 R7, P1, PT, R2, UR8, RZ ;  /* 0x0000000802077c10 */ /* 0x000fc6000ff3e0ff */
[--C-:B------:R-:W-:Y:S01]  /*0c80*/  IMAD.X R16, RZ, RZ, R12.reuse, P2 ;  /* 0x000000ffff107224 */ /* 0x100fe200010e060c */
[----:B--2---:R-:W-:Y:S01]  /*0c90*/  LEA R8, P2, R9, UR12, 0x2 ;  /* 0x0000000c09087c11 */ /* 0x004fe2000f8410ff */
[----:B------:R-:W-:Y:S01]  /*0ca0*/  IMAD.X R14, RZ, RZ, R12, P1 ;  /* 0x000000ffff0e7224 */ /* 0x000fe200008e060c */
[----:B---3--:R-:W-:Y:S02]  /*0cb0*/  LEA R10, P1, R7, UR14, 0x2 ;  /* 0x0000000e070a7c11 */ /* 0x008fe4000f8210ff */
[----:B------:R-:W-:Y:S02]  /*0cc0*/  LEA.HI.X R9, R9, UR13, R16, 0x2, P2 ;  /* 0x0000000d09097c11 */ /* 0x000fe400090f1410 */
[----:B------:R-:W-:Y:S02]  /*0cd0*/  LEA.HI.X R11, R7, UR15, R14, 0x2, P1 ;  /* 0x0000000f070b7c11 */ /* 0x000fe400088f140e */
[----:B------:R-:W0:Y:S04]  /*0ce0*/  LDS R7, [UR10] ;  /* 0x0000000aff077984 */ /* 0x000e280008000800 */
[----:B------:R-:W0:Y:S04]  /*0cf0*/  LDG.E R8, desc[UR18][R8.64+0x4] ;  /* 0x0000041208087981 */ /* 0x000e28000c1e1900 */
[----:B------:R-:W2:Y:S01]  /*0d00*/  LDG.E R10, desc[UR18][R10.64+0x4] ;  /* 0x000004120a0a7981 */ /* 0x000ea2000c1e1900 */
[----:B0-----:R-:W-:Y:S01]  /*0d10*/  FADD R14, R8, -R7 ;  /* 0x80000007080e7221 */ /* 0x001fe20000000000 */
[----:B--2---:R-:W-:-:S03]  /*0d20*/  FADD R16, R10, -R13 ;  /* 0x8000000d0a107221 */ /* 0x004fc60000000000 */
[----:B------:R-:W-:-:S04]  /*0d30*/  FADD R5, R5, |R14| ;  /* 0x4000000e05057221 */ /* 0x000fc80000000000 */
[----:B------:R-:W-:-:S07]  /*0d40*/  FADD R5, R5, |R16| ;  /* 0x4000001005057221 */ /* 0x000fce0000000000 */
.L_x_33:
[----:B------:R-:W-:Y:S05]  /*0d50*/  BSYNC.RECONVERGENT B0 ;  /* 0x0000000000007941 */ /* 0x000fea0003800200 */
.L_x_32:
[----:B------:R-:W-:Y:S04]  /*0d60*/  BSSY.RECONVERGENT B0, `(.L_x_34) ;  /* 0x000001b000007945 */ /* 0x000fe80003800200 */
[----:B------:R-:W-:Y:S05]  /*0d70*/  @P0 BRA `(.L_x_35) ;  /* 0x0000000000640947 */ /* 0x000fea0003800000 */
[----:B------:R-:W0:Y:S01]  /*0d80*/  LDC R7, c[0x0][0x380] ;  /* 0x0000e000ff077b82 */ /* 0x000e220000000800 */
[----:B------:R-:W1:Y:S01]  /*0d90*/  LDCU.64 UR12, c[0x0][0x390] ;  /* 0x00007200ff0c77ac */ /* 0x000e620008000a00 */
[----:B------:R-:W-:-:S06]  /*0da0*/  UIADD3 UR8, UPT, UPT, UR7, 0x2, URZ ;  /* 0x0000000207087890 */ /* 0x000fcc000fffe0ff */
[----:B0-----:R-:W-:-:S05]  /*0db0*/  IMAD R7, R7, UR8, RZ ;  /* 0x0000000807077c24 */ /* 0x001fca000f8e02ff */
[----:B------:R-:W-:-:S05]  /*0dc0*/  IADD3 R7, P1, PT, R7, R2, RZ ;  /* 0x0000000207077210 */ /* 0x000fca0007f3e0ff */
[----:B------:R-:W-:Y:S01]  /*0dd0*/  IMAD.X R10, RZ, RZ, R12, P1 ;  /* 0x000000ffff0a7224 */ /* 0x000fe200008e060c */
[----:B-1----:R-:W-:-:S04]  /*0de0*/  LEA R8, P1, R7, UR12, 0x2 ;  /* 0x0000000c07087c11 */ /* 0x002fc8000f8210ff */
[----:B------:R-:W-:Y:S02]  /*0df0*/  LEA.HI.X R9, R7, UR13, R10, 0x2, P1 ;  /* 0x0000000d07097c11 */ /* 0x000fe400088f140a */
[----:B------:R-:W0:Y:S04]  /*0e00*/  LDS R7, [UR10+0x8] ;  /* 0x0000080aff077984 */ /* 0x000e280008000800 */
[----:B------:R-:W0:Y:S02]  /*0e10*/  LDG.E R8, desc[UR18][R8.64+0x4] ;  /* 0x0000041208087981 */ /* 0x000e24000c1e1900 */
[----:B0-----:R-:W-:-:S04]  /*0e20*/  FADD R10, R8, -R7 ;  /* 0x80000007080a7221 */ /* 0x001fc80000000000 */
[----:B------:R-:W-:Y:S01]  /*0e30*/  FADD R5, R5, |R10| ;  /* 0x4000000a05057221 */ /* 0x000fe20000000000 */
[----:B------:R-:W-:Y:S06]  /*0e40*/  @P0 BRA `(.L_x_35) ;  /* 0x0000000000300947 */ /* 0x000fec0003800000 */
        /* <DEDUP_REMOVED lines=11> */
[----:B------:R-:W-:-:S07]  /*0f00*/  FADD R5, R5, |R10| ;  /* 0x4000000a05057221 */ /* 0x000fce0000000000 */
.L_x_35:
[----:B------:R-:W-:Y:S05]  /*0f10*/  BSYNC.RECONVERGENT B0 ;  /* 0x0000000000007941 */ /* 0x000fea0003800200 */
.L_x_34:
[----:B------:R-:W-:-:S12]  /*0f20*/  UIADD3 UR7, UPT, UPT, UR7, 0x4, URZ ;  /* 0x0000000407077890 */ /* 0x000fd8000fffe0ff */
.L_x_31:
[----:B------:R-:W-:-:S13]  /*0f30*/  LOP3.LUT P0, RZ, R6, 0x3, RZ, 0xc0, !PT ;  /* 0x0000000306ff7812 */ /* 0x000fda000780c0ff */
[----:B------:R-:W-:Y:S05]  /*0f40*/  @!P0 BRA `(.L_x_19) ;  /* 0x00000004000c8947 */ /* 0x000fea0003800000 */
[----:B------:R-:W-:Y:S01]  /*0f50*/  PRMT R6, R3, 0x9910, RZ ;  /* 0x0000991003067816 */ /* 0x000fe200000000ff */
[----:B------:R-:W-:-:S04]  /*0f60*/  IMAD.MOV.U32 R8, RZ, RZ, R5 ;  /* 0x000000ffff087224 */ /* 0x000fc800078e0005 */
[----:B------:R-:W-:-:S04]  /*0f70*/  IMAD R6, R6, UR9, RZ ;  /* 0x0000000906067c24 */ /* 0x000fc8000f8e02ff */
[----:B------:R-:W-:-:S05]  /*0f80*/  IMAD.MOV R6, RZ, RZ, -R6 ;  /* 0x000000ffff067224 */ /* 0x000fca00078e0a06 */
[----:B------:R-:W-:-:S05]  /*0f90*/  PRMT R6, R6, 0x7710, RZ ;  /* 0x0000771006067816 */ /* 0x000fca00000000ff */
[----:B------:R-:W-:-:S05]  /*0fa0*/  VIADD R13, R6, UR23 ;  /* 0x00000017060d7c36 */ /* 0x000fca0008000000 */
[----:B------:R-:W-:-:S04]  /*0fb0*/  LOP3.LUT R6, R13, 0x3, RZ, 0xc0, !PT ;  /* 0x000000030d067812 */ /* 0x000fc800078ec0ff */
[----:B------:R-:W-:-:S13]  /*0fc0*/  ISETP.NE.AND P0, PT, R6, 0x1, PT ;  /* 0x000000010600780c */ /* 0x000fda0003f05270 */
[----:B------:R-:W-:Y:S05]  /*0fd0*/  @!P0 BRA `(.L_x_36) ;  /* 0x0000000000888947 */ /* 0x000fea0003800000 */
[----:B------:R-:W0:Y:S01]  /*0fe0*/  LDCU UR8, c[0x0][0x38c] ;  /* 0x00007180ff0877ac */ /* 0x000e220008000800 */
[----:B------:R-:W-:Y:S01]  /*0ff0*/  BSSY.RECONVERGENT B0, `(.L_x_37) ;  /* 0x000001e000007945 */ /* 0x000fe20003800200 */
[----:B0-----:R-:W-:-:S13]  /*1000*/  ISETP.GE.AND P0, PT, R0, UR8, PT ;  /* 0x0000000800007c0c */ /* 0x001fda000bf06270 */
[----:B------:R-:W-:Y:S05]  /*1010*/  @P0 BRA `(.L_x_38) ;  /* 0x00000000006c0947 */ /* 0x000fea0003800000 */
[----:B------:R-:W0:Y:S01]  /*1020*/  LDC R6, c[0x0][0x380] ;  /* 0x0000e000ff067b82 */ /* 0x000e220000000800 */
[----:B------:R-:W1:Y:S01]  /*1030*/  LDCU UR8, c[0x0][0x380] ;  /* 0x00007000ff0877ac */ /* 0x000e620008000800 */
[----:B------:R-:W2:Y:S01]  /*1040*/  LDCU.64 UR10, c[0x0][0x390] ;  /* 0x00007200ff0a77ac */ /* 0x000ea20008000a00 */
[----:B------:R-:W3:Y:S01]  /*1050*/  LDCU.64 UR12, c[0x0][0x390] ;  /* 0x00007200ff0c77ac */ /* 0x000ee20008000a00 */
[----:B-1----:R-:W-:Y:S02]  /*1060*/  UIMAD UR8, UR7, UR8, UR8 ;  /* 0x00000008070872a4 */ /* 0x002fe4000f8e0208 */
[----:B0-----:R-:W-:-:S04]  /*1070*/  IMAD R7, R6, UR7, RZ ;  /* 0x0000000706077c24 */ /* 0x001fc8000f8e02ff */
[----:B------:R-:W-:Y:S02]  /*1080*/  IADD3 R9, P1, PT, R2, UR8, RZ ;  /* 0x0000000802097c10 */ /* 0x000fe4000ff3e0ff */
[----:B------:R-:W-:-:S03]  /*1090*/  IADD3 R7, P0, PT, R7, R2, RZ ;  /* 0x0000000207077210 */ /* 0x000fc60007f1e0ff */
[----:B------:R-:W-:Y:S01]  /*10a0*/  IMAD.X R14, RZ, RZ, R12, P1 ;  /* 0x000000ffff0e7224 */ /* 0x000fe200008e060c */
[----:B---3--:R-:W-:Y:S02]  /*10b0*/  LEA R8, P1, R9, UR12, 0x2 ;  /* 0x0000000c09087c11 */ /* 0x008fe4000f8210ff */
[----:B------:R-:W-:Y:S02]  /*10c0*/  IADD3.X R10, PT, PT, RZ, R12, RZ, P0, !PT ;  /* 0x0000000cff0a7210 */ /* 0x000fe400007fe4ff */
[----:B--2---:R-:W-:Y:S02]  /*10d0*/  LEA R6, P0, R7, UR10, 0x2 ;  /* 0x0000000a07067c11 */ /* 0x004fe4000f8010ff */
[----:B------:R-:W-:Y:S02]  /*10e0*/  LEA.HI.X R9, R9, UR13, R14, 0x2, P1 ;  /* 0x0000000d09097c11 */ /* 0x000fe400088f140e */
[----:B------:R-:W-:-:S03]  /*10f0*/  LEA.HI.X R7, R7, UR11, R10, 0x2, P0 ;  /* 0x0000000b07077c11 */ /* 0x000fc600080f140a */
[----:B------:R-:W2:Y:S04]  /*1100*/  LDG.E R8, desc[UR18][R8.64+0x4] ;  /* 0x0000041208087981 */ /* 0x000ea8000c1e1900 */
[----:B------:R-:W3:Y:S01]  /*1110*/  LDG.E R7, desc[UR18][R6.64+0x4] ;  /* 0x0000041206077981 */ /* 0x000ee2000c1e1900 */
[----:B------:R-:W0:Y:S01]  /*1120*/  S2UR UR10, SR_CgaCtaId ;  /* 0x00000000000a79c3 */ /* 0x000e220000008800 */
[----:B------:R-:W-:Y:S01]  /*1130*/  UMOV UR9, 0x400 ;  /* 0x0000040000097882 */ /* 0x000fe20000000000 */
[----:B------:R-:W-:Y:S02]  /*1140*/  UIADD3 UR8, UPT, UPT, UR7, -UR6, URZ ;  /* 0x8000000607087290 */ /* 0x000fe4000fffe0ff */
[----:B0-----:R-:W-:-:S04]  /*1150*/  ULEA UR9, UR10, UR9, 0x18 ;  /* 0x000000090a097291 */ /* 0x001fc8000f8ec0ff */
[----:B------:R-:W-:-:S09]  /*1160*/  ULEA UR8, UR8, UR9, 0x2 ;  /* 0x0000000908087291 */ /* 0x000fd2000f8e10ff */
[----:B------:R-:W-:Y:S04]  /*1170*/  LDS R10, [UR8] ;  /* 0x00000008ff0a7984 */ /* 0x000fe80008000800 */
[----:B------:R-:W2:Y:S02]  /*1180*/  LDS R11, [UR8+0x4] ;  /* 0x00000408ff0b7984 */ /* 0x000ea40008000800 */
[----:B--2---:R-:W-:Y:S01]  /*1190*/  FADD R14, R8, -R11 ;  /* 0x8000000b080e7221 */ /* 0x004fe20000000000 */
[----:B---3--:R-:W-:-:S04]  /*11a0*/  FADD R10, R7, -R10 ;  /* 0x8000000a070a7221 */ /* 0x008fc80000000000 */
[----:B------:R-:W-:-:S04]  /*11b0*/  FADD R5, R5, |R10| ;  /* 0x4000000a05057221 */ /* 0x000fc80000000000 */
[----:B------:R-:W-:-:S07]  /*11c0*/  FADD R5, R5, |R14| ;  /* 0x4000000e05057221 */ /* 0x000fce0000000000 */
.L_x_38:
[----:B------:R-:W-:Y:S05]  /*11d0*/  BSYNC.RECONVERGENT B0 ;  /* 0x0000000000007941 */ /* 0x000fea0003800200 */
.L_x_37:
[----:B------:R-:W-:Y:S01]  /*11e0*/  IMAD.MOV.U32 R8, RZ, RZ, R5 ;  /* 0x000000ffff087224 */ /* 0x000fe200078e0005 */
[----:B------:R-:W-:-:S12]  /*11f0*/  UIADD3 UR7, UPT, UPT, UR7, 0x2, URZ ;  /* 0x0000000207077890 */ /* 0x000fd8000fffe0ff */
.L_x_36:
[----:B------:R-:W0:Y:S01]  /*1200*/  LDCU UR8, c[0x0][0x38c] ;  /* 0x00007180ff0877ac */ /* 0x000e220008000800 */
[----:B------:R-:W-:Y:S01]  /*1210*/  LOP3.LUT R6, R13, 0x1, RZ, 0xc0, !PT ;  /* 0x000000010d067812 */ /* 0x000fe200078ec0ff */
[----:B------:R-:W-:Y:S03]  /*1220*/  BSSY.RECONVERGENT B0, `(.L_x_19) ;  /* 0x0000015000007945 */ /* 0x000fe60003800200 */
[----:B------:R-:W-:-:S04]  /*1230*/  ISETP.NE.U32.AND P1, PT, R6, 0x1, PT ;  /* 0x000000010600780c */ /* 0x000fc80003f25070 */
[----:B------:R-:W-:Y:S02]  /*1240*/  FSEL R5, R8, R5, !P1 ;  /* 0x0000000508057208 */ /* 0x000fe40004800000 */
[----:B0-----:R-:W-:-:S13]  /*1250*/  ISETP.GE.OR P0, PT, R0, UR8, P1 ;  /* 0x0000000800007c0c */ /* 0x001fda0008f06670 */
[----:B------:R-:W-:Y:S05]  /*1260*/  @P0 BRA `(.L_x_39) ;  /* 0x0000000000400947 */ /* 0x000fea0003800000 */
[----:B------:R-:W0:Y:S01]  /*1270*/  LDC R5, c[0x0][0x380] ;  /* 0x0000e000ff057b82 */ /* 0x000e220000000800 */
[----:B------:R-:W1:Y:S01]  /*1280*/  LDCU.64 UR8, c[0x0][0x390] ;  /* 0x00007200ff0877ac */ /* 0x000e620008000a00 */
[----:B0-----:R-:W-:-:S05]  /*1290*/  IMAD R5, R5, UR7, RZ ;  /* 0x0000000705057c24 */ /* 0x001fca000f8e02ff */
[----:B------:R-:W-:-:S05]  /*12a0*/  IADD3 R5, P0, PT, R5, R2, RZ ;  /* 0x0000000205057210 */ /* 0x000fca0007f1e0ff */
[----:B------:R-:W-:Y:S01]  /*12b0*/  IMAD.X R10, RZ, RZ, R12, P0 ;  /* 0x000000ffff0a7224 */ /* 0x000fe200000e060c */
[----:B-1----:R-:W-:-:S04]  /*12c0*/  LEA R6, P0, R5, UR8, 0x2 ;  /* 0x0000000805067c11 */ /* 0x002fc8000f8010ff */
[----:B------:R-:W-:-:S05]  /*12d0*/  LEA.HI.X R7, R5, UR9, R10, 0x2, P0 ;  /* 0x0000000905077c11 */ /* 0x000fca00080f140a */
[----:B------:R-:W2:Y:S01]  /*12e0*/  LDG.E R6, desc[UR18][R6.64+0x4] ;  /* 0x0000041206067981 */ /* 0x000ea2000c1e1900 */
[----:B------:R-:W0:Y:S01]  /*12f0*/  S2UR UR10, SR_CgaCtaId ;  /* 0x00000000000a79c3 */ /* 0x000e220000008800 */
[----:B------:R-:W-:Y:S01]  /*1300*/  UMOV UR9, 0x400 ;  /* 0x0000040000097882 */ /* 0x000fe20000000000 */
[----:B------:R-:W-:Y:S02]  /*1310*/  UIADD3 UR8, UPT, UPT, UR7, -UR6, URZ ;  /* 0x8000000607087290 */ /* 0x000fe4000fffe0ff */
[----:B0-----:R-:W-:-:S04]  /*1320*/  ULEA UR9, UR10, UR9, 0x18 ;  /* 0x000000090a097291 */ /* 0x001fc8000f8ec0ff */
[----:B------:R-:W-:-:S09]  /*1330*/  ULEA UR8, UR8, UR9, 0x2 ;  /* 0x0000000908087291 */ /* 0x000fd2000f8e10ff */
[----:B------:R-:W2:Y:S02]  /*1340*/  LDS R5, [UR8] ;  /* 0x00000008ff057984 */ /* 0x000ea40008000800 */
[----:B--2---:R-:W-:-:S04]  /*1350*/  FADD R5, R6, -R5 ;  /* 0x8000000506057221 */ /* 0x004fc80000000000 */
[----:B------:R-:W-:-:S07]  /*1360*/  FADD R5, |R5|, R8 ;  /* 0x0000000805057221 */ /* 0x000fce0000000200 */
.L_x_39:
[----:B------:R-:W-:Y:S05]  /*1370*/  BSYNC.RECONVERGENT B0 ;  /* 0x0000000000007941 */ /* 0x000fea0003800200 */
.L_x_19:
[----:B------:R-:W-:Y:S01]  /*1380*/  BAR.SYNC.DEFER_BLOCKING 0x0 ;  /* 0x0000000000007b1d */ /* 0x000fe20000010000 */
[----:B------:R-:W-:Y:S01]  /*1390*/  VIADD R4, R4, 0x1 ;  /* 0x0000000104047836 */ /* 0x000fe20000000000 */
[----:B------:R-:W-:Y:S01]  /*13a0*/  UIADD3 UR4, UPT, UPT, UR4, 0x1, URZ ;  /* 0x0000000104047890 */ /* 0x000fe2000fffe0ff */
[----:B------:R-:W-:-:S03]  /*13b0*/  VIADD R3, R3, 0x1 ;  /* 0x0000000103037836 */ /* 0x000fc60000000000 */
[----:B------:R-:W-:Y:S08]  /*13c0*/  BRA.U !UP0, `(.L_x_40) ;  /* 0xffffffed08587547 */ /* 0x000ff0000b83ffff */
[----:B------:R-:W-:-:S07]  /*13d0*/  FADD R7, RZ, R5 ;  /* 0x00000005ff077221 */ /* 0x000fce0000000000 */
.L_x_18:
[----:B------:R-:W1:Y:S02]  /*13e0*/  LDCU UR4, c[0x0][0x38c] ;  /* 0x00007180ff0477ac */ /* 0x000e640008000800 */
[----:B-1----:R-:W-:-:S13]  /*13f0*/  ISETP.GE.AND P0, PT, R0, UR4, PT ;  /* 0x0000000400007c0c */ /* 0x002fda000bf06270 */
[----:B------:R-:W-:Y:S05]  /*1400*/  @P0 EXIT ;  /* 0x000000000000094d */ /* 0x000fea0003800000 */
[----:B------:R-:W0:Y:S08]  /*1410*/  LDC R11, c[0x0][0x388] ;  /* 0x0000e200ff0b7b82 */ /* 0x000e300000000800 */
[----:B------:R-:W1:Y:S01]  /*1420*/  LDC.64 R2, c[0x0][0x398] ;  /* 0x0000e600ff027b82 */ /* 0x000e620000000a00 */
[----:B0-----:R-:W-:-:S04]  /*1430*/  IMAD.X R9, R0, 0x1, R11, PT ;  /* 0x0000000100097824 */ /* 0x001fc800038e060b */
[----:B-1----:R-:W-:-:S05]  /*1440*/  IMAD.WIDE R2, R9, 0x4, R2 ;  /* 0x0000000409027825 */ /* 0x002fca00078e0202 */
[----:B------:R-:W2:Y:S02]  /*1450*/  LDG.E R0, desc[UR18][R2.64] ;  /* 0x0000001202007981 */ /* 0x000ea4000c1e1900 */
[----:B--2---:R-:W-:-:S13]  /*1460*/  FSETP.GEU.AND P0, PT, R7, R0, PT ;  /* 0x000000000700720b */ /* 0x004fda0003f0e000 */
[----:B------:R-:W-:Y:S05]  /*1470*/  @P0 EXIT ;  /* 0x000000000000094d */ /* 0x000fea0003800000 */
[----:B------:R-:W0:Y:S01]  /*1480*/  LDC.64 R4, c[0x0][0x3a0] ;  /* 0x0000e800ff047b82 */ /* 0x000e220000000a00 */
[----:B------:R-:W-:Y:S01]  /*1490*/  STG.E desc[UR18][R2.64], R7 ;  /* 0x0000000702007986 */ /* 0x000fe2000c101912 */
[----:B0-----:R-:W-:-:S05]  /*14a0*/  IMAD.WIDE R4, R9, 0x4, R4 ;  /* 0x0000000409047825 */ /* 0x001fca00078e0204 */
[----:B------:R-:W-:Y:S01]  /*14b0*/  STG.E desc[UR18][R4.64], R11 ;  /* 0x0000000b04007986 */ /* 0x000fe2000c101912 */
[----:B------:R-:W-:Y:S05]  /*14c0*/  EXIT ;  /* 0x000000000000794d */ /* 0x000fea0003800000 */
.L_x_41:
        /* <DEDUP_REMOVED lines=11> */
.L_x_88:


//--------------------- .text._Z16moveCluster_CUDAiiiiPfS_Pi --------------------------
	.section	.text._Z16moveCluster_CUDAiiiiPfS_Pi,"ax",@progbits
	.align	128
.text._Z16moveCluster_CUDAiiiiPfS_Pi:
        .type           _Z16moveCluster_CUDAiiiiPfS_Pi,@function
        .size           _Z16moveCluster_CUDAiiiiPfS_Pi,(.L_x_89 - _Z16moveCluster_CUDAiiiiPfS_Pi)
        .other          _Z16moveCluster_CUDAiiiiPfS_Pi,@"STO_CUDA_ENTRY STV_DEFAULT"
_Z16moveCluster_CUDAiiiiPfS_Pi:
[----:B------:R-:W-:Y:S01]  /*0000*/  LDC R1, c[0x0][0x37c] ;  /* 0x0000df00ff017b82 */ /* 0x000fe20000000800 */
[----:B------:R-:W0:Y:S01]  /*0010*/  S2R R0, SR_CTAID.X ;  /* 0x0000000000007919 */ /* 0x000e220000002500 */
[----:B------:R-:W0:Y:S01]  /*0020*/  LDCU UR4, c[0x0][0x360] ;  /* 0x00006c00ff0477ac */ /* 0x000e220008000800 */
[----:B------:R-:W-:Y:S01]  /*0030*/  BSSY.RECONVERGENT B0, `(.L_x_42) ;  /* 0x0000011000007945 */ /* 0x000fe20003800200 */
[----:B------:R-:W0:Y:S01]  /*0040*/  S2R R3, SR_TID.X ;  /* 0x0000000000037919 */ /* 0x000e220000002100 */
[----:B------:R-:W1:Y:S01]  /*0050*/  LDCU UR5, c[0x0][0x384] ;  /* 0x00007080ff0577ac */ /* 0x000e620008000800 */
[----:B0-----:R-:W-:-:S05]  /*0060*/  IMAD R0, R0, UR4, R3 ;  /* 0x0000000400007c24 */ /* 0x001fca000f8e0203 */
[C---:B-1----:R-:W-:Y:S01]  /*0070*/  ISETP.GE.AND P0, PT, R0.reuse, UR5, PT ;  /* 0x0000000500007c0c */ /* 0x042fe2000bf06270 */
[----:B------:R-:W0:Y:S01]  /*0080*/  LDCU.64 UR4, c[0x0][0x358] ;  /* 0x00006b00ff0477ac */ /* 0x000e220008000a00 */
[----:B------:R-:W-:-:S11]  /*0090*/  ISETP.NE.AND P1, PT, R0, RZ, PT ;  /* 0x000000ff0000720c */ /* 0x000fd60003f25270 */
[----:B------:R-:W-:Y:S05]  /*00a0*/  @P0 BRA `(.L_x_43) ;  /* 0x0000000000240947 */ /* 0x000fea0003800000 */
[----:B------:R-:W1:Y:S01]  /*00b0*/  LDC.64 R6, c[0x0][0x388] ;  /* 0x0000e200ff067b82 */ /* 0x000e620000000a00 */
[----:B------:R-:W1:Y:S07]  /*00c0*/  LDCU UR6, c[0x0][0x380] ;  /* 0x00007000ff0677ac */ /* 0x000e6e0008000800 */
[----:B------:R-:W2:Y:S01]  /*00d0*/  LDC.64 R4, c[0x0][0x390] ;  /* 0x0000e400ff047b82 */ /* 0x000ea20000000a00 */
[----:B-1----:R-:W-:-:S04]  /*00e0*/  IMAD R3, R0, UR6, R7 ;  /* 0x0000000600037c24 */ /* 0x002fc8000f8e0207 */
[----:B--2---:R-:W-:-:S06]  /*00f0*/  IMAD.WIDE R2, R3, 0x4, R4 ;  /* 0x0000000403027825 */ /* 0x004fcc00078e0204 */
[----:B0-----:R-:W2:Y:S01]  /*0100*/  LDG.E R3, desc[UR4][R2.64] ;  /* 0x0000000402037981 */ /* 0x001ea2000c1e1900 */
[----:B------:R-:W-:-:S04]  /*0110*/  IMAD R7, R0, UR6, R6 ;  /* 0x0000000600077c24 */ /* 0x000fc8000f8e0206 */
[----:B------:R-:W-:-:S05]  /*0120*/  IMAD.WIDE R4, R7, 0x4, R4 ;  /* 0x0000000407047825 */ /* 0x000fca00078e0204 */
[----:B--2---:R1:W-:Y:S02]  /*0130*/  STG.E desc[UR4][R4.64], R3 ;  /* 0x0000000304007986 */ /* 0x0043e4000c101904 */
.L_x_43:
[----:B0-----:R-:W-:Y:S05]  /*0140*/  BSYNC.RECONVERGENT B0 ;  /* 0x0000000000007941 */ /* 0x001fea0003800200 */
.L_x_42:
[----:B------:R-:W-:Y:S05]  /*0150*/  @P1 EXIT ;  /* 0x000000000000194d */ /* 0x000fea0003800000 */
[----:B-1----:R-:W0:Y:S08]  /*0160*/  LDC.64 R4, c[0x0][0x398] ;  /* 0x0000e600ff047b82 */ /* 0x002e300000000a00 */
[----:B------:R-:W0:Y:S08]  /*0170*/  LDC.64 R10, c[0x0][0x388] ;  /* 0x0000e200ff0a7b82 */ /* 0x000e300000000a00 */
[----:B------:R-:W1:Y:S01]  /*0180*/  LDC.64 R8, c[0x0][0x3a0] ;  /* 0x0000e800ff087b82 */ /* 0x000e620000000a00 */
[----:B0-----:R-:W-:-:S06]  /*0190*/  IMAD.WIDE R2, R11, 0x4, R4 ;  /* 0x000000040b027825 */ /* 0x001fcc00078e0204 */
[----:B------:R-:W2:Y:S01]  /*01a0*/  LDG.E R3, desc[UR4][R2.64] ;  /* 0x0000000402037981 */ /* 0x000ea2000c1e1900 */
[----:B------:R-:W-:-:S04]  /*01b0*/  IMAD.WIDE R4, R10, 0x4, R4 ;  /* 0x000000040a047825 */ /* 0x000fc800078e0204 */
[--C-:B-1----:R-:W-:Y:S01]  /*01c0*/  IMAD.WIDE R6, R11, 0x4, R8.reuse ;  /* 0x000000040b067825 */ /* 0x102fe200078e0208 */
[----:B--2---:R-:W-:Y:S05]  /*01d0*/  STG.E desc[UR4][R4.64], R3 ;  /* 0x0000000304007986 */ /* 0x004fea000c101904 */
[----:B------:R-:W2:Y:S01]  /*01e0*/  LDG.E R7, desc[UR4][R6.64] ;  /* 0x0000000406077981 */ /* 0x000ea2000c1e1900 */
[----:B------:R-:W-:-:S05]  /*01f0*/  IMAD.WIDE R8, R10, 0x4, R8 ;  /* 0x000000040a087825 */ /* 0x000fca00078e0208 */
[----:B--2---:R-:W-:Y:S01]  /*0200*/  STG.E desc[UR4][R8.64], R7 ;  /* 0x0000000708007986 */ /* 0x004fe2000c101904 */
[----:B------:R-:W-:Y:S05]  /*0210*/  EXIT ;  /* 0x000000000000794d */ /* 0x000fea0003800000 */
.L_x_44:
        /* <DEDUP_REMOVED lines=14> */
.L_x_89:


//--------------------- .text._Z19updateElementA_CUDAiPfPiS_S0_ --------------------------
	.section	.text._Z19updateElementA_CUDAiPfPiS_S0_,"ax",@progbits
	.align	128
.text._Z19updateElementA_CUDAiPfPiS_S0_:
        .type           _Z19updateElementA_CUDAiPfPiS_S0_,@function
        .size           _Z19updateElementA_CUDAiPfPiS_S0_,(.L_x_90 - _Z19updateElementA_CUDAiPfPiS_S0_)
        .other          _Z19updateElementA_CUDAiPfPiS_S0_,@"STO_CUDA_ENTRY STV_DEFAULT"
_Z19updateElementA_CUDAiPfPiS_S0_:
[----:B------:R-:W-:Y:S08]  /*0000*/  LDC R1, c[0x0][0x37c] ;  /* 0x0000df00ff017b82 */ /* 0x000ff00000000800 */
[----:B------:R-:W0:Y:S01]  /*0010*/  LDC.64 R2, c[0x0][0x398] ;  /* 0x0000e600ff027b82 */ /* 0x000e220000000a00 */
[----:B------:R-:W0:Y:S07]  /*0020*/  LDCU.64 UR4, c[0x0][0x358] ;  /* 0x00006b00ff0477ac */ /* 0x000e2e0008000a00 */
[----:B------:R-:W1:Y:S08]  /*0030*/  LDC R11, c[0x0][0x380] ;  /* 0x0000e000ff0b7b82 */ /* 0x000e700000000800 */
[----:B------:R-:W1:Y:S01]  /*0040*/  LDC.64 R4, c[0x0][0x388] ;  /* 0x0000e200ff047b82 */ /* 0x000e620000000a00 */
[----:B0-----:R-:W2:Y:S07]  /*0050*/  LDG.E R3, desc[UR4][R2.64] ;  /* 0x0000000402037981 */ /* 0x001eae000c1e1900 */
[----:B------:R-:W0:Y:S08]  /*0060*/  LDC.64 R6, c[0x0][0x3a0] ;  /* 0x0000e800ff067b82 */ /* 0x000e300000000a00 */
[----:B------:R-:W3:Y:S01]  /*0070*/  LDC.64 R8, c[0x0][0x390] ;  /* 0x0000e400ff087b82 */ /* 0x000ee20000000a00 */
[----:B-1----:R-:W-:-:S05]  /*0080*/  IMAD.WIDE R4, R11, 0x4, R4 ;  /* 0x000000040b047825 */ /* 0x002fca00078e0204 */
[----:B--2---:R-:W-:Y:S04]  /*0090*/  STG.E desc[UR4][R4.64], R3 ;  /* 0x0000000304007986 */ /* 0x004fe8000c101904 */
[----:B0-----:R-:W2:Y:S01]  /*00a0*/  LDG.E R7, desc[UR4][R6.64] ;  /* 0x0000000406077981 */ /* 0x001ea2000c1e1900 */
[----:B---3--:R-:W-:-:S05]  /*00b0*/  IMAD.WIDE R8, R11, 0x4, R8 ;  /* 0x000000040b087825 */ /* 0x008fca00078e0208 */
[----:B--2---:R-:W-:Y:S01]  /*00c0*/  STG.E desc[UR4][R8.64], R7 ;  /* 0x0000000708007986 */ /* 0x004fe2000c101904 */
[----:B------:R-:W-:Y:S05]  /*00d0*/  EXIT ;  /* 0x000000000000794d */ /* 0x000fea0003800000 */
.L_x_45:
        /* <DEDUP_REMOVED lines=10> */
.L_x_90:


//--------------------- .text._Z27computeAllDistancesToA_CUDAiiiiPfS_PiS_S0_ --------------------------
	.section	.text._Z27computeAllDistancesToA_CUDAiiiiPfS_PiS_S0_,"ax",@progbits
	.align	128
.text._Z27computeAllDistancesToA_CUDAiiiiPfS_PiS_S0_:
        .type           _Z27computeAllDistancesToA_CUDAiiiiPfS_PiS_S0_,@function
        .size           _Z27computeAllDistancesToA_CUDAiiiiPfS_PiS_S0_,(.L_x_91 - _Z27computeAllDistancesToA_CUDAiiiiPfS_PiS_S0_)
        .other          _Z27computeAllDistancesToA_CUDAiiiiPfS_PiS_S0_,@"STO_CUDA_ENTRY STV_DEFAULT"
_Z27computeAllDistancesToA_CUDAiiiiPfS_PiS_S0_:
[----:B------:R-:W-:Y:S01]  /*0000*/  LDC R1, c[0x0][0x37c] ;  /* 0x0000df00ff017b82 */ /* 0x000fe20000000800 */
[----:B------:R-:W0:Y:S01]  /*0010*/  S2R R0, SR_CTAID.X ;  /* 0x0000000000007919 */ /* 0x000e220000002500 */
[----:B------:R-:W1:Y:S06]  /*0020*/  LDCU UR20, c[0x0][0x360] ;  /* 0x00006c00ff1477ac */ /* 0x000e6c0008000800 */
[----:B------:R-:W2:Y:S01]  /*0030*/  S2UR UR6, SR_CgaCtaId ;  /* 0x00000000000679c3 */ /* 0x000ea20000008800 */
[----:B------:R-:W0:Y:S01]  /*0040*/  S2R R3, SR_TID.X ;  /* 0x0000000000037919 */ /* 0x000e220000002100 */
[----:B------:R-:W3:Y:S01]  /*0050*/  LDCU UR5, c[0x0][0x384] ;  /* 0x00007080ff0577ac */ /* 0x000ee20008000800 */
[----:B------:R-:W-:Y:S01]  /*0060*/  UMOV UR4, 0x400 ;  /* 0x0000040000047882 */ /* 0x000fe20000000000 */
[----:B------:R-:W4:Y:S01]  /*0070*/  LDCU.64 UR16, c[0x0][0x358] ;  /* 0x00006b00ff1077ac */ /* 0x000f220008000a00 */
[----:B--2---:R-:W-:-:S02]  /*0080*/  ULEA UR6, UR6, UR4, 0x18 ;  /* 0x0000000406067291 */ /* 0x004fc4000f8ec0ff */
[----:B------:R-:W2:Y:S02]  /*0090*/  LDCU UR4, c[0x0][0x388] ;  /* 0x00007100ff0477ac */ /* 0x000ea40008000800 */
[----:B-1----:R-:W-:Y:S02]  /*00a0*/  ULEA UR13, UR20, UR6, 0x2 ;  /* 0x00000006140d7291 */ /* 0x002fe4000f8e10ff */
[----:B0-----:R-:W-:Y:S01]  /*00b0*/  IMAD R4, R0, UR20, R3 ;  /* 0x0000001400047c24 */ /* 0x001fe2000f8e0203 */
[----:B------:R-:W-:-:S04]  /*00c0*/  LEA R2, R3, UR6, 0x2 ;  /* 0x0000000603027c11 */ /* 0x000fc8000f8e10ff */
[----:B---3--:R-:W-:Y:S01]  /*00d0*/  ISETP.GE.AND P0, PT, R4, UR5, PT ;  /* 0x0000000504007c0c */ /* 0x008fe2000bf06270 */
[----:B--2---:R-:W-:-:S12]  /*00e0*/  UISETP.NE.AND UP0, UPT, UR4, URZ, UPT ;  /* 0x000000ff0400728c */ /* 0x004fd8000bf05270 */
[----:B------:R0:W-:Y:S01]  /*00f0*/  @!P0 STS [R2], RZ ;  /* 0x000000ff02008388 */ /* 0x0001e20000000800 */
[----:B----4-:R-:W-:Y:S05]  /*0100*/  BRA.U !UP0, `(.L_x_46) ;  /* 0x00000009086c7547 */ /* 0x010fea000b800000 */
[----:B------:R-:W-:Y:S01]  /*0110*/  SHF.R.S32.HI R12, RZ, 0x1f, R4 ;  /* 0x0000001fff0c7819 */ /* 0x000fe20000011404 */
[----:B------:R-:W-:Y:S01]  /*0120*/  ULEA UR18, UR20, UR13, 0x2 ;  /* 0x0000000d14127291 */ /* 0x000fe2000f8e10ff */
[----:B------:R-:W-:Y:S01]  /*0130*/  UMOV UR4, URZ ;  /* 0x000000ff00047c82 */ /* 0x000fe20008000000 */
[----:B------:R-:W-:-:S10]  /*0140*/  UMOV UR5, URZ ;  /* 0x000000ff00057c82 */ /* 0x000fd40008000000 */
.L_x_58:
[----:B-1----:R-:W1:Y:S01]  /*0150*/  LDCU UR8, c[0x0][0x388] ;  /* 0x00007100ff0877ac */ /* 0x002e620008000800 */
[----:B------:R-:W-:-:S05]  /*0160*/  VIADD R9, R3, UR5 ;  /* 0x0000000503097c36 */ /* 0x000fca0008000000 */
[----:B-1----:R-:W-:-:S13]  /*0170*/  ISETP.GE.U32.AND P0, PT, R9, UR8, PT ;  /* 0x0000000809007c0c */ /* 0x002fda000bf06070 */
[----:B--234-:R-:W1:Y:S08]  /*0180*/  @!P0 LDC R5, c[0x0][0x380] ;  /* 0x0000e000ff058b82 */ /* 0x01ce700000000800 */
[----:B------:R-:W1:Y:S08]  /*0190*/  @!P0 LDC R8, c[0x0][0x38c] ;  /* 0x0000e300ff088b82 */ /* 0x000e700000000800 */
[----:B------:R-:W2:Y:S01]  /*01a0*/  @!P0 LDC.64 R6, c[0x0][0x390] ;  /* 0x0000e400ff068b82 */ /* 0x000ea20000000a00 */
[----:B-1----:R-:W-:-:S04]  /*01b0*/  @!P0 IMAD R5, R9, R5, R8 ;  /* 0x0000000509058224 */ /* 0x002fc800078e0208 */
[----:B--2---:R-:W-:-:S06]  /*01c0*/  @!P0 IMAD.WIDE.U32 R6, R5, 0x4, R6 ;  /* 0x0000000405068825 */ /* 0x004fcc00078e0006 */
        /* <DEDUP_REMOVED lines=17> */
[----:B------:R-:W2:Y:S01]  /*02e0*/  LDCU UR7, c[0x0][0x384] ;  /* 0x00007080ff0777ac */ /* 0x000ea20008000800 */
[----:B------:R-:W-:Y:S01]  /*02f0*/  BSSY.RECONVERGENT B0, `(.L_x_49) ;  /* 0x0000011000007945 */ /* 0x000fe20003800200 */
[----:B--2---:R-:W-:Y:S01]  /*0300*/  ISETP.GE.AND P0, PT, R4, UR7, PT ;  /* 0x0000000704007c0c */ /* 0x004fe2000bf06270 */
[----:B------:R-:W-:-:S12]  /*0310*/  UIADD3 UR7, UPT, UPT, UR10, 0x1, URZ ;  /* 0x000000010a077890 */ /* 0x000fd8000fffe0ff */
[----:B------:R-:W-:Y:S05]  /*0320*/  @P0 BRA `(.L_x_50) ;  /* 0x0000000000340947 */ /* 0x000fea0003800000 */
[----:B-1----:R-:W1:Y:S01]  /*0330*/  LDC R5, c[0x0][0x380] ;  /* 0x0000e000ff057b82 */ /* 0x002e620000000800 */
[----:B------:R-:W2:Y:S01]  /*0340*/  LDCU.64 UR14, c[0x0][0x390] ;  /* 0x00007200ff0e77ac */ /* 0x000ea20008000a00 */
[----:B-1----:R-:W-:-:S05]  /*0350*/  IMAD R5, R5, UR10, RZ ;  /* 0x0000000a05057c24 */ /* 0x002fca000f8e02ff */
[----:B------:R-:W-:-:S05]  /*0360*/  IADD3 R5, P1, PT, R5, R4, RZ ;  /* 0x0000000405057210 */ /* 0x000fca0007f3e0ff */
[----:B------:R-:W-:Y:S01]  /*0370*/  IMAD.X R8, RZ, RZ, R12, P1 ;  /* 0x000000ffff087224 */ /* 0x000fe200008e060c */
[----:B--2---:R-:W-:-:S04]  /*0380*/  LEA R6, P1, R5, UR14, 0x2 ;  /* 0x0000000e05067c11 */ /* 0x004fc8000f8210ff */
[----:B------:R-:W-:Y:S02]  /*0390*/  LEA.HI.X R7, R5, UR15, R8, 0x2, P1 ;  /* 0x0000000f05077c11 */ /* 0x000fe400088f1408 */
[----:B------:R-:W1:Y:S04]  /*03a0*/  LDS R5, [UR18] ;  /* 0x00000012ff057984 */ /* 0x000e680008000800 */
[----:B------:R-:W1:Y:S04]  /*03b0*/  LDG.E R6, desc[UR16][R6.64] ;  /* 0x0000001006067981 */ /* 0x000e68000c1e1900 */
[----:B------:R-:W2:Y:S01]  /*03c0*/  LDS R8, [R2] ;  /* 0x0000000002087984 */ /* 0x000ea20000000800 */
[----:B-1----:R-:W-:-:S04]  /*03d0*/  FADD R5, R6, -R5 ;  /* 0x8000000506057221 */ /* 0x002fc80000000000 */
[----:B--2---:R-:W-:-:S05]  /*03e0*/  FADD R5, |R5|, R8 ;  /* 0x0000000805057221 */ /* 0x004fca0000000200 */
[----:B------:R2:W-:Y:S02]  /*03f0*/  STS [R2], R5 ;  /* 0x0000000502007388 */ /* 0x0005e40000000800 */
.L_x_50:
[----:B------:R-:W-:Y:S05]  /*0400*/  BSYNC.RECONVERGENT B0 ;  /* 0x0000000000007941 */ /* 0x000fea0003800200 */
.L_x_49:
[----:B------:R-:W-:-:S09]  /*0410*/  UISETP.NE.AND UP1, UPT, UR9, 0x1, UPT ;  /* 0x000000010900788c */ /* 0x000fd2000bf25270 */
[----:B------:R-:W-:Y:S05]  /*0420*/  BRA.U !UP1, `(.L_x_48) ;  /* 0x0000000109907547 */ /* 0x000fea000b800000 */
[----:B------:R-:W-:Y:S04]  /*0430*/  BSSY.RECONVERGENT B0, `(.L_x_51) ;  /* 0x000000f000007945 */ /* 0x000fe80003800200 */
[----:B------:R-:W-:Y:S05]  /*0440*/  @P0 BRA `(.L_x_52) ;  /* 0x0000000000340947 */ /* 0x000fea0003800000 */
[----:B-12---:R-:W1:Y:S01]  /*0450*/  LDC R5, c[0x0][0x380] ;  /* 0x0000e000ff057b82 */ /* 0x006e620000000800 */
[----:B------:R-:W2:Y:S01]  /*0460*/  LDCU.64 UR14, c[0x0][0x390] ;  /* 0x00007200ff0e77ac */ /* 0x000ea20008000a00 */
[----:B-1----:R-:W-:-:S05]  /*0470*/  IMAD R5, R5, UR7, RZ ;  /* 0x0000000705057c24 */ /* 0x002fca000f8e02ff */
[----:B------:R-:W-:-:S05]  /*0480*/  IADD3 R5, P1, PT, R5, R4, RZ ;  /* 0x0000000405057210 */ /* 0x000fca0007f3e0ff */
[----:B------:R-:W-:Y:S01]  /*0490*/  IMAD.X R8, RZ, RZ, R12, P1 ;  /* 0x000000ffff087224 */ /* 0x000fe200008e060c */
[----:B--2---:R-:W-:-:S04]  /*04a0*/  LEA R6, P1, R5, UR14, 0x2 ;  /* 0x0000000e05067c11 */ /* 0x004fc8000f8210ff */
[----:B------:R-:W-:Y:S02]  /*04b0*/  LEA.HI.X R7, R5, UR15, R8, 0x2, P1 ;  /* 0x0000000f05077c11 */ /* 0x000fe400088f1408 */
[----:B------:R-:W1:Y:S04]  /*04c0*/  LDS R5, [UR18+0x4] ;  /* 0x00000412ff057984 */ /* 0x000e680008000800 */
[----:B------:R-:W1:Y:S04]  /*04d0*/  LDG.E R6, desc[UR16][R6.64] ;  /* 0x0000001006067981 */ /* 0x000e68000c1e1900 */
[----:B------:R-:W2:Y:S01]  /*04e0*/  LDS R8, [R2] ;  /* 0x0000000002087984 */ /* 0x000ea20000000800 */
[----:B-1----:R-:W-:-:S04]  /*04f0*/  FADD R5, R6, -R5 ;  /* 0x8000000506057221 */ /* 0x002fc80000000000 */
[----:B--2---:R-:W-:-:S05]  /*0500*/  FADD R5, |R5|, R8 ;  /* 0x0000000805057221 */ /* 0x004fca0000000200 */
[----:B------:R3:W-:Y:S02]  /*0510*/  STS [R2], R5 ;  /* 0x0000000502007388 */ /* 0x0007e40000000800 */
.L_x_52:
[----:B------:R-:W-:Y:S05]  /*0520*/  BSYNC.RECONVERGENT B0 ;  /* 0x0000000000007941 */ /* 0x000fea0003800200 */
.L_x_51:
[----:B------:R-:W-:Y:S02]  /*0530*/  UISETP.NE.AND UP1, UPT, UR9, 0x2, UPT ;  /* 0x000000020900788c */ /* 0x000fe4000bf25270 */
[----:B------:R-:W-:-:S07]  /*0540*/  UIADD3 UR7, UPT, UPT, UR10, 0x2, URZ ;  /* 0x000000020a077890 */ /* 0x000fce000fffe0ff */
[----:B------:R-:W-:Y:S05]  /*0550*/  BRA.U !UP1, `(.L_x_48) ;  /* 0x0000000109447547 */ /* 0x000fea000b800000 */
[----:B------:R-:W-:Y:S04]  /*0560*/  BSSY.RECONVERGENT B0, `(.L_x_53) ;  /* 0x000000f000007945 */ /* 0x000fe80003800200 */
[----:B------:R-:W-:Y:S05]  /*0570*/  @P0 BRA `(.L_x_54) ;  /* 0x0000000000340947 */ /* 0x000fea0003800000 */
[----:B-123--:R-:W1:Y:S01]  /*0580*/  LDC R5, c[0x0][0x380] ;  /* 0x0000e000ff057b82 */ /* 0x00ee620000000800 */
        /* <DEDUP_REMOVED lines=12> */
.L_x_54:
[----:B------:R-:W-:Y:S05]  /*0650*/  BSYNC.RECONVERGENT B0 ;  /* 0x0000000000007941 */ /* 0x000fea0003800200 */
.L_x_53:
[----:B------:R-:W-:-:S12]  /*0660*/  UIADD3 UR7, UPT, UPT, UR10, 0x3, URZ ;  /* 0x000000030a077890 */ /* 0x000fd8000fffe0ff */
.L_x_48:
[----:B------:R-:W-:-:S04]  /*0670*/  UIADD3 UR8, UPT, UPT, -UR12, UR8, URZ ;  /* 0x000000080c087290 */ /* 0x000fc8000fffe1ff */
[----:B------:R-:W-:-:S09]  /*0680*/  UISETP.GT.U32.AND UP1, UPT, UR8, -0x4, UPT ;  /* 0xfffffffc0800788c */ /* 0x000fd2000bf24070 */
[----:B------:R-:W-:Y:S05]  /*0690*/  BRA.U UP1, `(.L_x_47) ;  /* 0x0000000101fc7547 */ /* 0x000fea000b800000 */
[----:B------:R-:W5:Y:S01]  /*06a0*/  LDCU.64 UR14, c[0x0][0x380] ;  /* 0x00007000ff0e77ac */ /* 0x000f620008000a00 */
[----:B------:R-:W-:Y:S02]  /*06b0*/  USHF.L.U32 UR10, UR10, 0x2, URZ ;  /* 0x000000020a0a7899 */ /* 0x000fe400080006ff */
[----:B------:R-:W-:Y:S02]  /*06c0*/  UIADD3 UR8, UPT, UPT, UR7, 0x3, URZ ;  /* 0x0000000307087890 */ /* 0x000fe4000fffe0ff */
[----:B------:R-:W-:Y:S02]  /*06d0*/  UIADD3 UR9, UPT, UPT, UR7, 0x2, URZ ;  /* 0x0000000207097890 */ /* 0x000fe4000fffe0ff */
[----:B------:R-:W-:Y:S02]  /*06e0*/  ULEA UR11, UR20, UR6, 0x3 ;  /* 0x00000006140b7291 */ /* 0x000fe4000f8e18ff */
[----:B------:R-:W-:Y:S02]  /*06f0*/  ULEA UR10, UR7, -UR10, 0x2 ;  /* 0x8000000a070a7291 */ /* 0x000fe4000f8e10ff */
[----:B------:R-:W-:Y:S01]  /*0700*/  UIADD3 UR12, UPT, UPT, -UR12, UR7, URZ ;  /* 0x000000070c0c7290 */ /* 0x000fe2000fffe1ff */
[----:B------:R-:W0:Y:S01]  /*0710*/  LDCU UR21, c[0x0][0x380] ;  /* 0x00007000ff1577ac */ /* 0x000e220008000800 */
[----:B-----5:R-:W-:Y:S01]  /*0720*/  ISETP.GE.AND P0, PT, R4, UR15, PT ;  /* 0x0000000f04007c0c */ /* 0x020fe2000bf06270 */
[----:B------:R-:W-:Y:S01]  /*0730*/  UIMAD UR19, UR7, UR14, URZ ;  /* 0x0000000e071372a4 */ /* 0x000fe2000f8e02ff */
[----:B------:R-:W0:Y:S01]  /*0740*/  LDCU.64 UR22, c[0x0][0x390] ;  /* 0x00007200ff1677ac */ /* 0x000e220008000a00 */
[----:B------:R-:W-:-:S02]  /*0750*/  UIMAD UR8, UR8, UR14, URZ ;  /* 0x0000000e080872a4 */ /* 0x000fc4000f8e02ff */
[----:B------:R-:W-:Y:S02]  /*0760*/  UIMAD UR9, UR9, UR14, URZ ;  /* 0x0000000e090972a4 */ /* 0x000fe4000f8e02ff */
[----:B------:R-:W-:Y:S02]  /*0770*/  UIADD3 UR7, UPT, UPT, UR19, UR14, URZ ;  /* 0x0000000e13077290 */ /* 0x000fe4000fffe0ff */
[----:B------:R-:W-:-:S12]  /*0780*/  UIADD3 UR10, UPT, UPT, UR11, 0x8, UR10 ;  /* 0x000000080b0a7890 */ /* 0x000fd8000fffe00a */
.L_x_57:
[----:B------:R-:W-:Y:S01]  /*0790*/  UIADD3 UR12, UPT, UPT, UR12, 0x4, URZ ;  /* 0x000000040c0c7890 */ /* 0x000fe2000fffe0ff */
[----:B------:R-:W-:Y:S04]  /*07a0*/  BSSY.RECONVERGENT B0, `(.L_x_55) ;  /* 0x0000027000007945 */ /* 0x000fe80003800200 */
[----:B------:R-:W-:Y:S07]  /*07b0*/  @P0 BRA `(.L_x_56) ;  /* 0x0000000000940947 */ /* 0x000fee0003800000 */
[----:B-1234-:R-:W-:-:S05]  /*07c0*/  IADD3 R5, P1, PT, R4, UR19, RZ ;  /* 0x0000001304057c10 */ /* 0x01efca000ff3e0ff */
[----:B------:R-:W-:Y:S01]  /*07d0*/  IMAD.X R8, RZ, RZ, R12, P1 ;  /* 0x000000ffff087224 */ /* 0x000fe200008e060c */
[----:B0-----:R-:W-:-:S04]  /*07e0*/  LEA R6, P1, R5, UR22, 0x2 ;  /* 0x0000001605067c11 */ /* 0x001fc8000f8210ff */
        /* <DEDUP_REMOVED lines=10> */
[----:B0-----:R-:W2:Y:S03]  /*0890*/  LDS R8, [UR10+-0x8] ;  /* 0xfffff80aff087984 */ /* 0x001ea60008000800 */
[----:B------:R-:W-:-:S05]  /*08a0*/  LEA.HI.X R11, R11, UR23, R14, 0x2, P1 ;  /* 0x000000170b0b7c11 */ /* 0x000fca00088f140e */
[----:B------:R0:W4:Y:S01]  /*08b0*/  LDG.E R10, desc[UR16][R10.64] ;  /* 0x000000100a0a7981 */ /* 0x000122000c1e1900 */
[----:B------:R-:W-:-:S05]  /*08c0*/  IADD3 R7, P1, PT, R4, UR8, RZ ;  /* 0x0000000804077c10 */ /* 0x000fca000ff3e0ff */
[----:B------:R-:W-:Y:S01]  /*08d0*/  IMAD.X R14, RZ, RZ, R12, P1 ;  /* 0x000000ffff0e7224 */ /* 0x000fe200008e060c */
[----:B------:R-:W-:-:S04]  /*08e0*/  LEA R6, P1, R7, UR22, 0x2 ;  /* 0x0000001607067c11 */ /* 0x000fc8000f8210ff */
[----:B------:R-:W-:Y:S02]  /*08f0*/  LEA.HI.X R7, R7, UR23, R14, 0x2, P1 ;  /* 0x0000001707077c11 */ /* 0x000fe400088f140e */
[----:B------:R-:W1:Y:S04]  /*0900*/  LDS R14, [R2] ;  /* 0x00000000020e7984 */ /* 0x000e680000000800 */
[----:B------:R5:W5:Y:S01]  /*0910*/  LDG.E R6, desc[UR16][R6.64] ;  /* 0x0000001006067981 */ /* 0x000b62000c1e1900 */
[----:B--2---:R-:W-:-:S04]  /*0920*/  FADD R5, R5, -R8 ;  /* 0x8000000805057221 */ /* 0x004fc80000000000 */
[----:B-1----:R-:W-:-:S05]  /*0930*/  FADD R5, |R5|, R14 ;  /* 0x0000000e05057221 */ /* 0x002fca0000000200 */
[----:B------:R-:W-:Y:S04]  /*0940*/  STS [R2], R5 ;  /* 0x0000000502007388 */ /* 0x000fe80000000800 */
[----:B------:R-:W3:Y:S02]  /*0950*/  LDS R8, [UR10+-0x4] ;  /* 0xfffffc0aff087984 */ /* 0x000ee40008000800 */
[----:B---3--:R-:W-:-:S04]  /*0960*/  FADD R8, R9, -R8 ;  /* 0x8000000809087221 */ /* 0x008fc80000000000 */
[----:B------:R-:W-:-:S05]  /*0970*/  FADD R9, R5, |R8| ;  /* 0x4000000805097221 */ /* 0x000fca0000000000 */
[----:B------:R-:W-:Y:S04]  /*0980*/  STS [R2], R9 ;  /* 0x0000000902007388 */ /* 0x000fe80000000800 */
[----:B0-----:R-:W4:Y:S02]  /*0990*/  LDS R11, [UR10] ;  /* 0x0000000aff0b7984 */ /* 0x001f240008000800 */
[----:B----4-:R-:W-:-:S04]  /*09a0*/  FADD R10, R10, -R11 ;  /* 0x8000000b0a0a7221 */ /* 0x010fc80000000000 */
[----:B-----5:R-:W-:-:S05]  /*09b0*/  FADD R7, R9, |R10| ;  /* 0x4000000a09077221 */ /* 0x020fca0000000000 */
[----:B------:R-:W-:Y:S04]  /*09c0*/  STS [R2], R7 ;  /* 0x0000000702007388 */ /* 0x000fe80000000800 */
[----:B------:R-:W0:Y:S02]  /*09d0*/  LDS R11, [UR10+0x4] ;  /* 0x0000040aff0b7984 */ /* 0x000e240008000800 */
[----:B0-----:R-:W-:-:S04]  /*09e0*/  FADD R6, R6, -R11 ;  /* 0x8000000b06067221 */ /* 0x001fc80000000000 */
[----:B------:R-:W-:-:S05]  /*09f0*/  FADD R5, R7, |R6| ;  /* 0x4000000607057221 */ /* 0x000fca0000000000 */
[----:B------:R0:W-:Y:S02]  /*0a00*/  STS [R2], R5 ;  /* 0x0000000502007388 */ /* 0x0001e40000000800 */
.L_x_56:
[----:B0-----:R-:W-:Y:S05]  /*0a10*/  BSYNC.RECONVERGENT B0 ;  /* 0x0000000000007941 */ /* 0x001fea0003800200 */
.L_x_55:
[----:B------:R-:W-:Y:S02]  /*0a20*/  UISETP.NE.AND UP1, UPT, UR12, URZ, UPT ;  /* 0x000000ff0c00728c */ /* 0x000fe4000bf25270 */
[----:B------:R-:W-:Y:S02]  /*0a30*/  ULEA UR19, UR21, UR19, 0x2 ;  /* 0x0000001315137291 */ /* 0x000fe4000f8e10ff */
[----:B------:R-:W-:Y:S02]  /*0a40*/  ULEA UR8, UR21, UR8, 0x2 ;  /* 0x0000000815087291 */ /* 0x000fe4000f8e10ff */
[----:B------:R-:W-:Y:S02]  /*0a50*/  ULEA UR9, UR21, UR9, 0x2 ;  /* 0x0000000915097291 */ /* 0x000fe4000f8e10ff */
[----:B------:R-:W-:Y:S02]  /*0a60*/  UIADD3 UR10, UPT, UPT, UR10, 0x10, URZ ;  /* 0x000000100a0a7890 */ /* 0x000fe4000fffe0ff */
[----:B------:R-:W-:Y:S01]  /*0a70*/  ULEA UR7, UR21, UR7, 0x2 ;  /* 0x0000000715077291 */ /* 0x000fe2000f8e10ff */
[----:B------:R-:W-:Y:S11]  /*0a80*/  BRA.U UP1, `(.L_x_57) ;  /* 0xfffffffd01407547 */ /* 0x000ff6000b83ffff */
.L_x_47:
[----:B------:R-:W-:Y:S01]  /*0a90*/  BAR.SYNC.DEFER_BLOCKING 0x0 ;  /* 0x0000000000007b1d */ /* 0x000fe20000010000 */
[----:B------:R-:W-:-:S05]  /*0aa0*/  UIADD3 UR4, UPT, UPT, UR4, 0x1, URZ ;  /* 0x0000000104047890 */ /* 0x000fca000fffe0ff */
[----:B------:R-:W-:Y:S07]  /*0ab0*/  BRA.U !UP0, `(.L_x_58) ;  /* 0xfffffff508a47547 */ /* 0x000fee000b83ffff */
.L_x_46:
[----:B------:R-:W5:Y:S01]  /*0ac0*/  LDCU UR4, c[0x0][0x384] ;  /* 0x00007080ff0477ac */ /* 0x000f620008000800 */
[----:B------:R-:W0:Y:S01]  /*0ad0*/  LDC R13, c[0x0][0x38c] ;  /* 0x0000e300ff0d7b82 */ /* 0x000e220000000800 */
[----:B------:R-:W-:Y:S01]  /*0ae0*/  BSSY.RECONVERGENT B0, `(.L_x_59) ;  /* 0x000001c000007945 */ /* 0x000fe20003800200 */
[----:B-----5:R-:W-:-:S13]  /*0af0*/  ISETP.GE.AND P0, PT, R4, UR4, PT ;  /* 0x0000000404007c0c */ /* 0x020fda000bf06270 */
[----:B-1234-:R-:W1:Y:S02]  /*0b00*/  @!P0 LDS R5, [R2] ;  /* 0x0000000002058984 */ /* 0x01ee640000000800 */
[----:B-1----:R-:W-:Y:S01]  /*0b10*/  @!P0 FADD R7, RZ, R5 ;  /* 0x00000005ff078221 */ /* 0x002fe20000000000 */
[----:B------:R-:W-:-:S04]  /*0b20*/  LEA R5, R3, UR13, 0x2 ;  /* 0x0000000d03057c11 */ /* 0x000fc8000f8e10ff */
[----:B------:R1:W-:Y:S01]  /*0b30*/  @!P0 STS [R2], R7 ;  /* 0x0000000702008388 */ /* 0x0003e20000000800 */
[----:B0-----:R-:W-:-:S03]  /*0b40*/  ISETP.GT.AND P0, PT, R4, R13, PT ;  /* 0x0000000d0400720c */ /* 0x001fc60003f04270 */
[----:B------:R1:W-:Y:S01]  /*0b50*/  STS [R5], R4 ;  /* 0x0000000405007388 */ /* 0x0003e20000000800 */
[----:B------:R-:W-:Y:S01]  /*0b60*/  BAR.SYNC.DEFER_BLOCKING 0x0 ;  /* 0x0000000000007b1d */ /* 0x000fe20000010000 */
[----:B------:R-:W-:-:S13]  /*0b70*/  ISETP.GE.OR P0, PT, R4, UR4, !P0 ;  /* 0x0000000404007c0c */ /* 0x000fda000c706670 */
[----:B-1----:R-:W-:Y:S05]  /*0b80*/  @P0 BRA `(.L_x_60) ;  /* 0x0000000000440947 */ /* 0x002fea0003800000 */
[----:B------:R-:W0:Y:S01]  /*0b90*/  LDC.64 R6, c[0x0][0x398] ;  /* 0x0000e600ff067b82 */ /* 0x000e220000000a00 */
[----:B------:R-:W1:Y:S01]  /*0ba0*/  LDS R11, [R2] ;  /* 0x00000000020b7984 */ /* 0x000e620000000800 */
[----:B0-----:R-:W-:-:S05]  /*0bb0*/  IMAD.WIDE R6, R4, 0x4, R6 ;  /* 0x0000000404067825 */ /* 0x001fca00078e0206 */
[----:B------:R-:W1:Y:S02]  /*0bc0*/  LDG.E R8, desc[UR16][R6.64] ;  /* 0x0000001006087981 */ /* 0x000e64000c1e1900 */
[----:B-1----:R-:W-:-:S13]  /*0bd0*/  FSETP.NEU.AND P0, PT, R11, R8, PT ;  /* 0x000000080b00720b */ /* 0x002fda0003f0d000 */
[----:B------:R-:W-:Y:S05]  /*0be0*/  @P0 BRA `(.L_x_61) ;  /* 0x0000000000180947 */ /* 0x000fea0003800000 */
[----:B------:R-:W0:Y:S02]  /*0bf0*/  LDC.64 R6, c[0x0][0x3a0] ;  /* 0x0000e800ff067b82 */ /* 0x000e240000000a00 */
[----:B0-----:R-:W-:-:S05]  /*0c00*/  IMAD.WIDE R6, R4, 0x4, R6 ;  /* 0x0000000404067825 */ /* 0x001fca00078e0206 */
[----:B------:R-:W2:Y:S02]  /*0c10*/  LDG.E R8, desc[UR16][R6.64] ;  /* 0x0000001006087981 */ /* 0x000ea4000c1e1900 */
[----:B--2---:R-:W-:-:S05]  /*0c20*/  VIMNMX R9, PT, PT, R8, R13, PT ;  /* 0x0000000d08097248 */ /* 0x004fca0003fe0100 */
[----:B------:R0:W-:Y:S01]  /*0c30*/  STG.E desc[UR16][R6.64], R9 ;  /* 0x0000000906007986 */ /* 0x0001e2000c101910 */
[----:B------:R-:W-:Y:S05]  /*0c40*/  BRA `(.L_x_60) ;  /* 0x0000000000147947 */ /* 0x000fea0003800000 */
.L_x_61:
[----:B------:R-:W-:-:S13]  /*0c50*/  FSETP.GEU.AND P0, PT, R11, R8, PT ;  /* 0x000000080b00720b */ /* 0x000fda0003f0e000 */
[----:B------:R-:W0:Y:S01]  /*0c60*/  @!P0 LDC.64 R8, c[0x0][0x3a0] ;  /* 0x0000e800ff088b82 */ /* 0x000e220000000a00 */
[----:B------:R1:W-:Y:S01]  /*0c70*/  @!P0 STG.E desc[UR16][R6.64], R11 ;  /* 0x0000000b06008986 */ /* 0x0003e2000c101910 */
[----:B0-----:R-:W-:-:S05]  /*0c80*/  @!P0 IMAD.WIDE R8, R4, 0x4, R8 ;  /* 0x0000000404088825 */ /* 0x001fca00078e0208 */
[----:B------:R1:W-:Y:S02]  /*0c90*/  @!P0 STG.E desc[UR16][R8.64], R13 ;  /* 0x0000000d08008986 */ /* 0x0003e4000c101910 */
.L_x_60:
[----:B------:R-:W-:Y:S05]  /*0ca0*/  BSYNC.RECONVERGENT B0 ;  /* 0x0000000000007941 */ /* 0x000fea0003800200 */
.L_x_59:
[----:B------:R-:W-:Y:S01]  /*0cb0*/  ISETP.GE.AND P2, PT, R4, R13, PT ;  /* 0x0000000d0400720c */ /* 0x000fe20003f46270 */
[----:B------:R-:W-:Y:S01]  /*0cc0*/  BSSY.RECONVERGENT B0, `(.L_x_62) ;  /* 0x0000014000007945 */ /* 0x000fe20003800200 */
[C---:B------:R-:W-:Y:S02]  /*0cd0*/  ISETP.GT.U32.AND P3, PT, R3.reuse, 0x7f, PT ;  /* 0x0000007f0300780c */ /* 0x040fe40003f64070 */
[C---:B------:R-:W-:Y:S02]  /*0ce0*/  ISETP.GT.U32.AND P0, PT, R3.reuse, 0x3f, PT ;  /* 0x0000003f0300780c */ /* 0x040fe40003f04070 */
[----:B------:R-:W-:-:S07]  /*0cf0*/  ISETP.GT.U32.AND P1, PT, R3, 0x1f, PT ;  /* 0x0000001f0300780c */ /* 0x000fce0003f24070 */
[----:B01----:R-:W-:-:S05]  /*0d00*/  @P2 IMAD.MOV.U32 R7, RZ, RZ, 0x7f7fffff ;  /* 0x7f7fffffff072424 */ /* 0x003fca00078e00ff */
[----:B------:R0:W-:Y:S01]  /*0d10*/  @P2 STS [R2], R7 ;  /* 0x0000000702002388 */ /* 0x0001e20000000800 */
        /* <DEDUP_REMOVED lines=14> */
.L_x_63:
[----:B------:R-:W-:Y:S05]  /*0e00*/  BSYNC.RECONVERGENT B0 ;  /* 0x0000000000007941 */ /* 0x000fea0003800200 */
.L_x_62:
        /* <DEDUP_REMOVED lines=15> */
.L_x_65:
[----:B------:R-:W-:Y:S05]  /*0f00*/  BSYNC.RECONVERGENT B0 ;  /* 0x0000000000007941 */ /* 0x000fea0003800200 */
.L_x_64:
        /* <DEDUP_REMOVED lines=88> */
.L_x_66:
        /* <DEDUP_REMOVED lines=15> */
.L_x_91:


//--------------------- .text._Z27mergeElementsInsertAtA_CUDAiiiiPf --------------------------
	.section	.text._Z27mergeElementsInsertAtA_CUDAiiiiPf,"ax",@progbits
	.align	128
.text._Z27mergeElementsInsertAtA_CUDAiiiiPf:
        .type           _Z27mergeElementsInsertAtA_CUDAiiiiPf,@function
        .size           _Z27mergeElementsInsertAtA_CUDAiiiiPf,(.L_x_92 - _Z27mergeElementsInsertAtA_CUDAiiiiPf)
        .other          _Z27mergeElementsInsertAtA_CUDAiiiiPf,@"STO_CUDA_ENTRY STV_DEFAULT"
_Z27mergeElementsInsertAtA_CUDAiiiiPf:
[----:B------:R-:W-:Y:S01]  /*0000*/  LDC R1, c[0x0][0x37c] ;  /* 0x0000df00ff017b82 */ /* 0x000fe20000000800 */
[----:B------:R-:W0:Y:S01]  /*0010*/  S2R R0, SR_CTAID.X ;  /* 0x0000000000007919 */ /* 0x000e220000002500 */
[----:B------:R-:W0:Y:S01]  /*0020*/  LDCU UR4, c[0x0][0x360] ;  /* 0x00006c00ff0477ac */ /* 0x000e220008000800 */
[----:B------:R-:W0:Y:S01]  /*0030*/  S2R R3, SR_TID.X ;  /* 0x0000000000037919 */ /* 0x000e220000002100 */
[----:B------:R-:W1:Y:S01]  /*0040*/  LDCU UR5, c[0x0][0x384] ;  /* 0x00007080ff0577ac */ /* 0x000e620008000800 */
[----:B0-----:R-:W-:-:S05]  /*0050*/  IMAD R0, R0, UR4, R3 ;  /* 0x0000000400007c24 */ /* 0x001fca000f8e0203 */
[----:B-1----:R-:W-:-:S13]  /*0060*/  ISETP.GE.AND P0, PT, R0, UR5, PT ;  /* 0x0000000500007c0c */ /* 0x002fda000bf06270 */
[----:B------:R-:W-:Y:S05]  /*0070*/  @P0 EXIT ;  /* 0x000000000000094d */ /* 0x000fea0003800000 */
[----:B------:R-:W0:Y:S01]  /*0080*/  LDC.64 R4, c[0x0][0x388] ;  /* 0x0000e200ff047b82 */ /* 0x000e220000000a00 */
[----:B------:R-:W0:Y:S01]  /*0090*/  LDCU UR6, c[0x0][0x380] ;  /* 0x00007000ff0677ac */ /* 0x000e220008000800 */
[----:B------:R-:W1:Y:S06]  /*00a0*/  LDCU.64 UR4, c[0x0][0x358] ;  /* 0x00006b00ff0477ac */ /* 0x000e6c0008000a00 */
[----:B------:R-:W2:Y:S01]  /*00b0*/  LDC.64 R2, c[0x0][0x390] ;  /* 0x0000e400ff027b82 */ /* 0x000ea20000000a00 */
[C---:B0-----:R-:W-:Y:S02]  /*00c0*/  IMAD R5, R0.reuse, UR6, R5 ;  /* 0x0000000600057c24 */ /* 0x041fe4000f8e0205 */
[----:B------:R-:W-:-:S02]  /*00d0*/  IMAD R7, R0, UR6, R4 ;  /* 0x0000000600077c24 */ /* 0x000fc4000f8e0204 */
[----:B--2---:R-:W-:-:S04]  /*00e0*/  IMAD.WIDE R4, R5, 0x4, R2 ;  /* 0x0000000405047825 */ /* 0x004fc800078e0202 */
[----:B------:R-:W-:Y:S02]  /*00f0*/  IMAD.WIDE R2, R7, 0x4, R2 ;  /* 0x0000000407027825 */ /* 0x000fe400078e0202 */
[----:B-1----:R-:W2:Y:S04]  /*0100*/  LDG.E R5, desc[UR4][R4.64] ;  /* 0x0000000404057981 */ /* 0x002ea8000c1e1900 */
[----:B------:R-:W2:Y:S02]  /*0110*/  LDG.E R0, desc[UR4][R2.64] ;  /* 0x0000000402007981 */ /* 0x000ea4000c1e1900 */
[----:B--2---:R-:W-:-:S04]  /*0120*/  FADD R0, R0, R5 ;  /* 0x0000000500007221 */ /* 0x004fc80000000000 */
[----:B------:R-:W-:-:S05]  /*0130*/  FMUL R7, R0, 0.5 ;  /* 0x3f00000000077820 */ /* 0x000fca0000400000 */
[----:B------:R-:W-:Y:S01]  /*0140*/  STG.E desc[UR4][R2.64], R7 ;  /* 0x0000000702007986 */ /* 0x000fe2000c101904 */
[----:B------:R-:W-:Y:S05]  /*0150*/  EXIT ;  /* 0x000000000000794d */ /* 0x000fea0003800000 */
.L_x_67:
        /* <DEDUP_REMOVED lines=10> */
.L_x_92:


//--------------------- .text._Z8min_CUDAjjPfPiS_S0_ --------------------------
	.section	.text._Z8min_CUDAjjPfPiS_S0_,"ax",@progbits
	.align	128
        .global         _Z8min_CUDAjjPfPiS_S0_
        .type           _Z8min_CUDAjjPfPiS_S0_,@function
        .size           _Z8min_CUDAjjPfPiS_S0_,(.L_x_94 - _Z8min_CUDAjjPfPiS_S0_)
        .other          _Z8min_CUDAjjPfPiS_S0_,@"STO_CUDA_ENTRY STV_DEFAULT"
_Z8min_CUDAjjPfPiS_S0_:
.text._Z8min_CUDAjjPfPiS_S0_:
[----:B------:R-:W-:Y:S08]  /*0000*/  LDC R1, c[0x0][0x37c] ;  /* 0x0000df00ff017b82 */ /* 0x000ff00000000800 */
[----:B------:R-:W0:Y:S01]  /*0010*/  S2UR UR5, SR_CgaCtaId ;  /* 0x00000000000579c3 */ /* 0x000e220000008800 */
[----:B------:R-:W1:Y:S01]  /*0020*/  S2R R3, SR_TID.X ;  /* 0x0000000000037919 */ /* 0x000e620000002100 */
[----:B------:R-:W2:Y:S01]  /*0030*/  LDCU UR6, c[0x0][0x360] ;  /* 0x00006c00ff0677ac */ /* 0x000ea20008000800 */
[----:B------:R-:W-:Y:S01]  /*0040*/  IMAD.MOV.U32 R7, RZ, RZ, 0x7f7fffff ;  /* 0x7f7fffffff077424 */ /* 0x000fe200078e00ff */
[----:B------:R-:W-:Y:S01]  /*0050*/  BSSY.RECONVERGENT B0, `(.L_x_68) ;  /* 0x000001b000007945 */ /* 0x000fe20003800200 */
[----:B------:R-:W3:Y:S01]  /*0060*/  S2R R0, SR_CTAID.X ;  /* 0x0000000000007919 */ /* 0x000ee20000002500 */
[----:B------:R-:W-:Y:S01]  /*0070*/  UMOV UR4, 0x400 ;  /* 0x0000040000047882 */ /* 0x000fe20000000000 */
[----:B------:R-:W4:Y:S01]  /*0080*/  LDCU UR7, c[0x0][0x380] ;  /* 0x00007000ff0777ac */ /* 0x000f220008000800 */
[----:B0-----:R-:W-:-:S04]  /*0090*/  ULEA UR4, UR5, UR4, 0x18 ;  /* 0x0000000405047291 */ /* 0x001fc8000f8ec0ff */
[----:B--2---:R-:W-:Y:S02]  /*00a0*/  ULEA UR5, UR6, UR4, 0x2 ;  /* 0x0000000406057291 */ /* 0x004fe4000f8e10ff */
[----:B-1----:R-:W-:-:S04]  /*00b0*/  LEA R4, R3, UR4, 0x2 ;  /* 0x0000000403047c11 */ /* 0x002fc8000f8e10ff */
[C---:B------:R-:W-:Y:S01]  /*00c0*/  LEA R2, R3.reuse, UR5, 0x2 ;  /* 0x0000000503027c11 */ /* 0x040fe2000f8e10ff */
[----:B---3--:R-:W-:Y:S01]  /*00d0*/  IMAD R5, R0, UR6, R3 ;  /* 0x0000000600057c24 */ /* 0x008fe2000f8e0203 */
[----:B------:R0:W-:Y:S01]  /*00e0*/  STS [R4], R7 ;  /* 0x0000000704007388 */ /* 0x0001e20000000800 */
[C---:B------:R-:W-:Y:S02]  /*00f0*/  ISETP.GT.U32.AND P0, PT, R3.reuse, 0x7f, PT ;  /* 0x0000007f0300780c */ /* 0x040fe40003f04070 */
[----:B------:R-:W-:Y:S01]  /*0100*/  ISETP.GT.U32.AND P1, PT, R3, 0x3f, PT ;  /* 0x0000003f0300780c */ /* 0x000fe20003f24070 */
[----:B------:R0:W-:Y:S01]  /*0110*/  STS [R2], RZ ;  /* 0x000000ff02007388 */ /* 0x0001e20000000800 */
[----:B----4-:R-:W-:Y:S01]  /*0120*/  ISETP.GE.U32.AND P3, PT, R5, UR7, PT ;  /* 0x0000000705007c0c */ /* 0x010fe2000bf66070 */
[----:B------:R-:W1:Y:S01]  /*0130*/  LDCU.64 UR6, c[0x0][0x358] ;  /* 0x00006b00ff0677ac */ /* 0x000e620008000a00 */
[----:B------:R-:W-:-:S11]  /*0140*/  ISETP.GT.U32.AND P2, PT, R3, 0x1f, PT ;  /* 0x0000001f0300780c */ /* 0x000fd60003f44070 */
[----:B0-----:R-:W-:Y:S05]  /*0150*/  @P3 BRA `(.L_x_69) ;  /* 0x0000000000283947 */ /* 0x001fea0003800000 */
[----:B------:R-:W0:Y:S01]  /*0160*/  LDCU UR8, c[0x0][0x384] ;  /* 0x00007080ff0877ac */ /* 0x000e220008000800 */
[----:B------:R-:W2:Y:S01]  /*0170*/  LDC.64 R6, c[0x0][0x388] ;  /* 0x0000e200ff067b82 */ /* 0x000ea20000000a00 */
[----:B0-----:R-:W-:Y:S01]  /*0180*/  ISETP.NE.AND P3, PT, RZ, UR8, PT ;  /* 0x00000008ff007c0c */ /* 0x001fe2000bf65270 */
[----:B--2---:R-:W-:-:S12]  /*0190*/  IMAD.WIDE.U32 R6, R5, 0x4, R6 ;  /* 0x0000000405067825 */ /* 0x004fd800078e0006 */
[----:B------:R-:W0:Y:S01]  /*01a0*/  @P3 LDC.64 R8, c[0x0][0x390] ;  /* 0x0000e400ff083b82 */ /* 0x000e220000000a00 */
[----:B-1----:R-:W2:Y:S01]  /*01b0*/  LDG.E R7, desc[UR6][R6.64] ;  /* 0x0000000606077981 */ /* 0x002ea2000c1e1900 */
[----:B0-----:R-:W-:-:S05]  /*01c0*/  @P3 IMAD.WIDE.U32 R8, R5, 0x4, R8 ;  /* 0x0000000405083825 */ /* 0x001fca00078e0008 */
[----:B------:R-:W3:Y:S04]  /*01d0*/  @P3 LDG.E R5, desc[UR6][R8.64] ;  /* 0x0000000608053981 */ /* 0x000ee8000c1e1900 */
[----:B--2---:R0:W-:Y:S04]  /*01e0*/  STS [R4], R7 ;  /* 0x0000000704007388 */ /* 0x0041e80000000800 */
[----:B---3--:R0:W-:Y:S02]  /*01f0*/  STS [R2], R5 ;  /* 0x0000000502007388 */ /* 0x0081e40000000800 */
.L_x_69:
[----:B-1----:R-:W-:Y:S05]  /*0200*/  BSYNC.RECONVERGENT B0 ;  /* 0x0000000000007941 */ /* 0x002fea0003800200 */
.L_x_68:
[----:B------:R-:W-:Y:S06]  /*0210*/  BAR.SYNC.DEFER_BLOCKING 0x0 ;  /* 0x0000000000007b1d */ /* 0x000fec0000010000 */
[----:B------:R-:W-:Y:S04]  /*0220*/  BSSY.RECONVERGENT B0, `(.L_x_70) ;  /* 0x000000e000007945 */ /* 0x000fe80003800200 */
[----:B------:R-:W-:Y:S05]  /*0230*/  @P0 BRA `(.L_x_71) ;  /* 0x0000000000300947 */ /* 0x000fea0003800000 */
[----:B------:R-:W-:Y:S04]  /*0240*/  LDS R6, [R4+0x200] ;  /* 0x0002000004067984 */ /* 0x000fe80000000800 */
[----:B0-----:R-:W0:Y:S02]  /*0250*/  LDS R5, [R4] ;  /* 0x0000000004057984 */ /* 0x001e240000000800 */
        /* <DEDUP_REMOVED lines=10> */
.L_x_71:
[----:B------:R-:W-:Y:S05]  /*0300*/  BSYNC.RECONVERGENT B0 ;  /* 0x0000000000007941 */ /* 0x000fea0003800200 */
.L_x_70:
[----:B------:R-:W-:Y:S06]  /*0310*/  BAR.SYNC.DEFER_BLOCKING 0x0 ;  /* 0x0000000000007b1d */ /* 0x000fec0000010000 */
[----:B------:R-:W-:Y:S04]  /*0320*/  BSSY.RECONVERGENT B0, `(.L_x_72) ;  /* 0x000000e000007945 */ /* 0x000fe80003800200 */
[----:B------:R-:W-:Y:S05]  /*0330*/  @P1 BRA `(.L_x_73) ;  /* 0x0000000000301947 */ /* 0x000fea0003800000 */
[----:B------:R-:W-:Y:S04]  /*0340*/  LDS R6, [R4+0x100] ;  /* 0x0001000004067984 */ /* 0x000fe80000000800 */
[----:B01----:R-:W0:Y:S02]  /*0350*/  LDS R5, [R4] ;  /* 0x0000000004057984 */ /* 0x003e240000000800 */
        /* <DEDUP_REMOVED lines=10> */
.L_x_73:
[----:B------:R-:W-:Y:S05]  /*0400*/  BSYNC.RECONVERGENT B0 ;  /* 0x0000000000007941 */ /* 0x000fea0003800200 */
.L_x_72:
[----:B------:R-:W-:Y:S06]  /*0410*/  BAR.SYNC.DEFER_BLOCKING 0x0 ;  /* 0x0000000000007b1d */ /* 0x000fec0000010000 */
[----:B------:R-:W-:Y:S05]  /*0420*/  @P2 EXIT ;  /* 0x000000000000294d */ /* 0x000fea0003800000 */
[----:B------:R-:W-:Y:S01]  /*0430*/  LDS R6, [R4+0x80] ;  /* 0x0000800004067984 */ /* 0x000fe20000000800 */
[----:B------:R-:W-:-:S03]  /*0440*/  ISETP.NE.AND P1, PT, R3, RZ, PT ;  /* 0x000000ff0300720c */ /* 0x000fc60003f25270 */
[----:B012---:R-:W0:Y:S02]  /*0450*/  LDS R5, [R4] ;  /* 0x0000000004057984 */ /* 0x007e240000000800 */
        /* <DEDUP_REMOVED lines=71> */
[----:B------:R-:W1:Y:S01]  /*08d0*/  LDS R7, [UR4] ;  /* 0x00000004ff077984 */ /* 0x000e620008000800 */
[----:B0-----:R-:W0:Y:S03]  /*08e0*/  LDC.64 R2, c[0x0][0x398] ;  /* 0x0000e600ff027b82 */ /* 0x001e260000000a00 */
[----:B------:R-:W2:Y:S05]  /*08f0*/  LDS R9, [UR5] ;  /* 0x00000005ff097984 */ /* 0x000eaa0008000800 */
[----:B------:R-:W3:Y:S01]  /*0900*/  LDC.64 R4, c[0x0][0x3a0] ;  /* 0x0000e800ff047b82 */ /* 0x000ee20000000a00 */
[----:B0-----:R-:W-:-:S04]  /*0910*/  IMAD.WIDE.U32 R2, R0, 0x4, R2 ;  /* 0x0000000400027825 */ /* 0x001fc800078e0002 */
[----:B---3--:R-:W-:Y:S01]  /*0920*/  IMAD.WIDE.U32 R4, R0, 0x4, R4 ;  /* 0x0000000400047825 */ /* 0x008fe200078e0004 */
[----:B-1----:R-:W-:Y:S04]  /*0930*/  STG.E desc[UR6][R2.64], R7 ;  /* 0x0000000702007986 */ /* 0x002fe8000c101906 */
[----:B--2---:R-:W-:Y:S01]  /*0940*/  STG.E desc[UR6][R4.64], R9 ;  /* 0x0000000904007986 */ /* 0x004fe2000c101906 */
[----:B------:R-:W-:Y:S05]  /*0950*/  EXIT ;  /* 0x000000000000794d */ /* 0x000fea0003800000 */
.L_x_74:
        /* <DEDUP_REMOVED lines=10> */
.L_x_94:


//--------------------- .text._Z23calcDistanceMatrix_CUDAiiPfPiS_ --------------------------
	.section	.text._Z23calcDistanceMatrix_CUDAiiPfPiS_,"ax",@progbits
	.align	128
.text._Z23calcDistanceMatrix_CUDAiiPfPiS_:
        .type           _Z23calcDistanceMatrix_CUDAiiPfPiS_,@function
        .size           _Z23calcDistanceMatrix_CUDAiiPfPiS_,(.L_x_93 - _Z23calcDistanceMatrix_CUDAiiPfPiS_)
        .other          _Z23calcDistanceMatrix_CUDAiiPfPiS_,@"STO_CUDA_ENTRY STV_DEFAULT"
_Z23calcDistanceMatrix_CUDAiiPfPiS_:
[----:B------:R-:W-:Y:S08]  /*0000*/  LDC R1, c[0x0][0x37c] ;  /* 0x0000df00ff017b82 */ /* 0x000ff00000000800 */
[----:B------:R-:W0:Y:S01]  /*0010*/  LDC R15, c[0x0][0x380] ;  /* 0x0000e000ff0f7b82 */ /* 0x000e220000000800 */
[----:B------:R-:W1:Y:S01]  /*0020*/  S2R R2, SR_CTAID.X ;  /* 0x0000000000027919 */ /* 0x000e620000002500 */
[----:B------:R-:W1:Y:S01]  /*0030*/  LDCU UR4, c[0x0][0x360] ;  /* 0x00006c00ff0477ac */ /* 0x000e620008000800 */
[----:B------:R-:W1:Y:S01]  /*0040*/  S2R R5, SR_TID.X ;  /* 0x0000000000057919 */ /* 0x000e620000002100 */
[----:B0-----:R-:W-:-:S05]  /*0050*/  I2FP.F32.S32 R0, R15 ;  /* 0x0000000f00007245 */ /* 0x001fca0000201400 */
[----:B------:R-:W-:-:S06]  /*0060*/  FMUL R3, R0, 0.5 ;  /* 0x3f00000000037820 */ /* 0x000fcc0000400000 */
[----:B------:R-:W0:Y:S01]  /*0070*/  FRND.CEIL R3, R3 ;  /* 0x0000000300037307 */ /* 0x000e220000209000 */
[----:B-1----:R-:W-:-:S05]  /*0080*/  IMAD R0, R2, UR4, R5 ;  /* 0x0000000402007c24 */ /* 0x002fca000f8e0205 */
[----:B------:R-:W-:-:S04]  /*0090*/  I2FP.F32.S32 R2, R0 ;  /* 0x0000000000027245 */ /* 0x000fc80000201400 */
[----:B0-----:R-:W-:-:S13]  /*00a0*/  FSETP.GT.AND P0, PT, R3, R2, PT ;  /* 0x000000020300720b */ /* 0x001fda0003f04000 */
[----:B------:R-:W-:Y:S05]  /*00b0*/  @!P0 EXIT ;  /* 0x000000000000894d */ /* 0x000fea0003800000 */
[----:B------:R-:W0:Y:S01]  /*00c0*/  LDC.64 R8, c[0x0][0x390] ;  /* 0x0000e400ff087b82 */ /* 0x000e220000000a00 */
[----:B------:R-:W1:Y:S01]  /*00d0*/  LDCU.64 UR10, c[0x0][0x358] ;  /* 0x00006b00ff0a77ac */ /* 0x000e620008000a00 */
[----:B------:R-:W-:Y:S01]  /*00e0*/  LOP3.LUT R2, RZ, R0, RZ, 0x33, !PT ;  /* 0x00000000ff027212 */ /* 0x000fe200078e33ff */
[----:B------:R-:W-:Y:S01]  /*00f0*/  IMAD.MOV.U32 R3, RZ, RZ, -0x1 ;  /* 0xffffffffff037424 */ /* 0x000fe200078e00ff */
[----:B------:R-:W-:Y:S01]  /*0100*/  ISETP.GE.AND P0, PT, R15, 0x2, PT ;  /* 0x000000020f00780c */ /* 0x000fe20003f06270 */
[----:B------:R-:W-:Y:S02]  /*0110*/  IMAD.MOV.U32 R17, RZ, RZ, 0x7f7fffff ;  /* 0x7f7fffffff117424 */ /* 0x000fe400078e00ff */
[----:B------:R-:W-:Y:S01]  /*0120*/  IMAD.IADD R2, R2, 0x1, R15 ;  /* 0x0000000102027824 */ /* 0x000fe200078e020f */
[----:B------:R-:W2:Y:S03]  /*0130*/  LDC.64 R4, c[0x0][0x398] ;  /* 0x0000e600ff047b82 */ /* 0x000ea60000000a00 */
[----:B0-----:R-:W-:-:S04]  /*0140*/  IMAD.WIDE R6, R2, 0x4, R8 ;  /* 0x0000000402067825 */ /* 0x001fc800078e0208 */
[----:B------:R-:W-:Y:S01]  /*0150*/  IMAD.WIDE R8, R0, 0x4, R8 ;  /* 0x0000000400087825 */ /* 0x000fe200078e0208 */
[----:B-1----:R0:W-:Y:S03]  /*0160*/  STG.E desc[UR10][R6.64], R3 ;  /* 0x0000000306007986 */ /* 0x0021e6000c10190a */
[--C-:B--2---:R-:W-:Y:S01]  /*0170*/  IMAD.WIDE R10, R2, 0x4, R4.reuse ;  /* 0x00000004020a7825 */ /* 0x104fe200078e0204 */
[----:B------:R0:W-:Y:S03]  /*0180*/  STG.E desc[UR10][R8.64], R3 ;  /* 0x0000000308007986 */ /* 0x0001e6000c10190a */
[----:B------:R-:W-:Y:S01]  /*0190*/  IMAD.WIDE R12, R0, 0x4, R4 ;  /* 0x00000004000c7825 */ /* 0x000fe200078e0204 */
[----:B------:R0:W-:Y:S04]  /*01a0*/  STG.E desc[UR10][R10.64], R17 ;  /* 0x000000110a007986 */ /* 0x0001e8000c10190a */
[----:B------:R0:W-:Y:S01]  /*01b0*/  STG.E desc[UR10][R12.64], R17 ;  /* 0x000000110c007986 */ /* 0x0001e2000c10190a */
[----:B------:R-:W-:Y:S05]  /*01c0*/  @!P0 EXIT ;  /* 0x000000000000894d */ /* 0x000fea0003800000 */
[----:B------:R-:W1:Y:S02]  /*01d0*/  LDCU UR4, c[0x0][0x384] ;  /* 0x00007080ff0477ac */ /* 0x000e640008000800 */
[----:B-1----:R-:W-:-:S09]  /*01e0*/  UISETP.GE.AND UP0, UPT, UR4, 0x1, UPT ;  /* 0x000000010400788c */ /* 0x002fd2000bf06270 */
[----:B------:R-:W-:Y:S05]  /*01f0*/  BRA.U !UP0, `(.L_x_75) ;  /* 0x0000001108547547 */ /* 0x000fea000b800000 */
[----:B0-----:R-:W-:Y:S01]  /*0200*/  IMAD.SHL.U32 R3, R15, 0x8, RZ ;  /* 0x000000080f037824 */ /* 0x001fe200078e00ff */
[----:B------:R-:W-:Y:S01]  /*0210*/  UMOV UR4, URZ ;  /* 0x000000ff00047c82 */ /* 0x000fe20008000000 */
[----:B------:R-:W-:Y:S02]  /*0220*/  IMAD.MOV.U32 R4, RZ, RZ, -0x1 ;  /* 0xffffffffff047424 */ /* 0x000fe400078e00ff */
[----:B------:R-:W-:-:S07]  /*0230*/  IMAD.MOV.U32 R5, RZ, RZ, R0 ;  /* 0x000000ffff057224 */ /* 0x000fce00078e0000 */
.L_x_81:
[----:B------:R-:W0:Y:S01]  /*0240*/  LDCU UR5, c[0x0][0x384] ;  /* 0x00007080ff0577ac */ /* 0x000e220008000800 */
[----:B------:R-:W-:Y:S01]  /*0250*/  VIADD R13, R4, 0x1 ;  /* 0x00000001040d7836 */ /* 0x000fe20000000000 */
[----:B------:R-:W-:Y:S01]  /*0260*/  ISETP.NE.AND P0, PT, R0, UR4, PT ;  /* 0x0000000400007c0c */ /* 0x000fe2000bf05270 */
[----:B------:R-:W-:-:S03]  /*0270*/  IMAD.MOV.U32 R11, RZ, RZ, RZ ;  /* 0x000000ffff0b7224 */ /* 0x000fc600078e00ff */
[----:B------:R-:W-:Y:S02]  /*0280*/  SEL R13, R13, RZ, P0 ;  /* 0x000000ff0d0d7207 */ /* 0x000fe40000000000 */
[----:B------:R-:W-:Y:S02]  /*0290*/  SEL R5, R2, R5, !P0 ;  /* 0x0000000502057207 */ /* 0x000fe40004000000 */
[--C-:B------:R-:W-:Y:S01]  /*02a0*/  SHF.R.S32.HI R8, RZ, 0x1f, R13.reuse ;  /* 0x0000001fff087819 */ /* 0x100fe2000001140d */
[----:B------:R-:W-:Y:S01]  /*02b0*/  IMAD.MOV.U32 R4, RZ, RZ, R13 ;  /* 0x000000ffff047224 */ /* 0x000fe200078e000d */
[----:B------:R-:W-:Y:S01]  /*02c0*/  SHF.R.S32.HI R7, RZ, 0x1f, R5 ;  /* 0x0000001fff077819 */ /* 0x000fe20000011405 */
[----:B0-----:R-:W-:-:S03]  /*02d0*/  UISETP.GE.U32.AND UP0, UPT, UR5, 0x8, UPT ;  /* 0x000000080500788c */ /* 0x001fc6000bf06070 */
[----:B------:R-:W-:-:S06]  /*02e0*/  UMOV UR5, URZ ;  /* 0x000000ff00057c82 */ /* 0x000fcc0008000000 */
[----:B------:R-:W-:Y:S05]  /*02f0*/  BRA.U !UP0, `(.L_x_76) ;  /* 0x0000000508f87547 */ /* 0x000fea000b800000 */
[----:B------:R-:W0:Y:S01]  /*0300*/  LDCU UR6, c[0x0][0x380] ;  /* 0x00007000ff0677ac */ /* 0x000e220008000800 */
[----:B------:R-:W1:Y:S01]  /*0310*/  LDC.64 R16, c[0x0][0x388] ;  /* 0x0000e200ff107b82 */ /* 0x000e620000000a00 */
[----:B------:R-:W-:Y:S01]  /*0320*/  IMAD.MOV.U32 R11, RZ, RZ, RZ ;  /* 0x000000ffff0b7224 */ /* 0x000fe200078e00ff */
[----:B------:R-:W2:Y:S01]  /*0330*/  LDCU UR5, c[0x0][0x384] ;  /* 0x00007080ff0577ac */ /* 0x000ea20008000800 */
[----:B------:R-:W3:Y:S01]  /*0340*/  LDCU UR7, c[0x0][0x380] ;  /* 0x00007000ff0777ac */ /* 0x000ee20008000800 */
[----:B------:R-:W4:Y:S01]  /*0350*/  LDCU.64 UR8, c[0x0][0x388] ;  /* 0x00007100ff0877ac */ /* 0x000f220008000a00 */
[----:B0-----:R-:W-:Y:S02]  /*0360*/  USHF.L.U32 UR12, UR6, 0x1, URZ ;  /* 0x00000001060c7899 */ /* 0x001fe400080006ff */
[----:B------:R-:W-:Y:S02]  /*0370*/  UIMAD UR13, UR6, 0x3, URZ ;  /* 0x00000003060d78a4 */ /* 0x000fe4000f8e02ff */
[----:B------:R-:W-:-:S02]  /*0380*/  UIMAD UR14, UR6, 0x5, URZ ;  /* 0x00000005060e78a4 */ /* 0x000fc4000f8e02ff */
[----:B------:R-:W-:Y:S01]  /*0390*/  UIMAD UR16, UR6, 0x7, URZ ;  /* 0x00000007061078a4 */ /* 0x000fe2000f8e02ff */
[----:B------:R-:W-:Y:S01]  /*03a0*/  IMAD.U32 R12, RZ, RZ, UR12 ;  /* 0x0000000cff0c7e24 */ /* 0x000fe2000f8e00ff */
[----:B------:R-:W-:Y:S01]  /*03b0*/  UIMAD UR15, UR6, 0x6, URZ ;  /* 0x00000006060f78a4 */ /* 0x000fe2000f8e02ff */
[----:B---3--:R-:W-:Y:S01]  /*03c0*/  IMAD.U32 R6, RZ, RZ, UR7 ;  /* 0x00000007ff067e24 */ /* 0x008fe2000f8e00ff */
[----:B------:R-:W-:Y:S01]  /*03d0*/  USHF.L.U32 UR6, UR6, 0x2, URZ ;  /* 0x0000000206067899 */ /* 0x000fe200080006ff */
[----:B------:R-:W-:Y:S01]  /*03e0*/  IMAD.U32 R28, RZ, RZ, UR14 ;  /* 0x0000000eff1c7e24 */ /* 0x000fe2000f8e00ff */
[----:B--2---:R-:W-:Y:S01]  /*03f0*/  ULOP3.LUT UR5, UR5, 0x7ffffff8, URZ, 0xc0, !UPT ;  /* 0x7ffffff805057892 */ /* 0x004fe2000f8ec0ff */
[----:B------:R-:W-:Y:S02]  /*0400*/  IMAD.U32 R14, RZ, RZ, UR16 ;  /* 0x00000010ff0e7e24 */ /* 0x000fe4000f8e00ff */
[----:B------:R-:W-:Y:S01]  /*0410*/  IMAD.U32 R26, RZ, RZ, UR15 ;  /* 0x0000000fff1a7e24 */ /* 0x000fe2000f8e00ff */
[----:B------:R-:W-:Y:S01]  /*0420*/  UIADD3 UR5, UPT, UPT, -UR5, URZ, URZ ;  /* 0x000000ff05057290 */ /* 0x000fe2000fffe1ff */
[----:B------:R-:W-:-:S02]  /*0430*/  IMAD.U32 R9, RZ, RZ, UR6 ;  /* 0x00000006ff097e24 */ /* 0x000fc4000f8e00ff */
[----:B----4-:R-:W-:-:S09]  /*0440*/  IMAD.U32 R10, RZ, RZ, UR13 ;  /* 0x0000000dff0a7e24 */ /* 0x010fd2000f8e00ff */
.L_x_77:
[-C--:B-1----:R-:W-:Y:S02]  /*0450*/  LEA R18, P0, R5, R16.reuse, 0x2 ;  /* 0x0000001005127211 */ /* 0x082fe400078010ff */
[----:B------:R-:W-:Y:S02]  /*0460*/  LEA R20, P1, R13, R16, 0x2 ;  /* 0x000000100d147211 */ /* 0x000fe400078210ff */
[-C--:B------:R-:W-:Y:S02]  /*0470*/  LEA.HI.X R19, R5, R17.reuse, R7, 0x2, P0 ;  /* 0x0000001105137211 */ /* 0x080fe400000f1407 */
[----:B------:R-:W-:-:S03]  /*0480*/  LEA.HI.X R21, R13, R17, R8, 0x2, P1 ;  /* 0x000000110d157211 */ /* 0x000fc600008f1408 */
[----:B------:R0:W2:Y:S04]  /*0490*/  LDG.E R18, desc[UR10][R18.64] ;  /* 0x0000000a12127981 */ /* 0x0000a8000c1e1900 */
[----:B------:R1:W2:Y:S01]  /*04a0*/  LDG.E R27, desc[UR10][R20.64] ;  /* 0x0000000a141b7981 */ /* 0x0002a2000c1e1900 */
[-C--:B------:R-:W-:Y:S02]  /*04b0*/  IADD3 R23, P0, PT, R5, R6.reuse, RZ ;  /* 0x0000000605177210 */ /* 0x080fe40007f1e0ff */
[----:B------:R-:W-:-:S03]  /*04c0*/  IADD3 R15, P1, PT, R13, R6, RZ ;  /* 0x000000060d0f7210 */ /* 0x000fc60007f3e0ff */
[----:B------:R-:W-:Y:S01]  /*04d0*/  IMAD.X R24, RZ, RZ, R7, P0 ;  /* 0x000000ffff187224 */ /* 0x000fe200000e0607 */
[----:B------:R-:W-:Y:S01]  /*04e0*/  LEA R22, P0, R23, UR8, 0x2 ;  /* 0x0000000817167c11 */ /* 0x000fe2000f8010ff */
[----:B------:R-:W-:-:S03]  /*04f0*/  IMAD.X R25, RZ, RZ, R8, P1 ;  /* 0x000000ffff197224 */ /* 0x000fc600008e0608 */
[----:B------:R-:W-:Y:S02]  /*0500*/  LEA.HI.X R23, R23, UR9, R24, 0x2, P0 ;  /* 0x0000000917177c11 */ /* 0x000fe400080f1418 */
[----:B------:R-:W-:-:S04]  /*0510*/  LEA R24, P0, R15, UR8, 0x2 ;  /* 0x000000080f187c11 */ /* 0x000fc8000f8010ff */
[----:B------:R-:W-:Y:S02]  /*0520*/  LEA.HI.X R25, R15, UR9, R25, 0x2, P0 ;  /* 0x000000090f197c11 */ /* 0x000fe400080f1419 */
[----:B0-----:R-:W-:Y:S01]  /*0530*/  IADD3 R19, P0, PT, R5, R12, RZ ;  /* 0x0000000c05137210 */ /* 0x001fe20007f1e0ff */
[----:B------:R0:W3:Y:S04]  /*0540*/  LDG.E R15, desc[UR10][R22.64] ;  /* 0x0000000a160f7981 */ /* 0x0000e8000c1e1900 */
[----:B------:R4:W3:Y:S01]  /*0550*/  LDG.E R24, desc[UR10][R24.64] ;  /* 0x0000000a18187981 */ /* 0x0008e2000c1e1900 */
[----:B-1----:R-:W-:Y:S01]  /*0560*/  IMAD.X R21, RZ, RZ, R7, P0 ;  /* 0x000000ffff157224 */ /* 0x002fe200000e0607 */
[----:B------:R-:W-:-:S04]  /*0570*/  LEA R20, P0, R19, UR8, 0x2 ;  /* 0x0000000813147c11 */ /* 0x000fc8000f8010ff */
[----:B------:R-:W-:Y:S02]  /*0580*/  LEA.HI.X R21, R19, UR9, R21, 0x2, P0 ;  /* 0x0000000913157c11 */ /* 0x000fe400080f1415 */
[----:B------:R-:W-:-:S03]  /*0590*/  IADD3 R19, P0, PT, R13, R12, RZ ;  /* 0x0000000c0d137210 */ /* 0x000fc60007f1e0ff */
[----:B------:R3:W5:Y:S01]  /*05a0*/  LDG.E R20, desc[UR10][R20.64] ;  /* 0x0000000a14147981 */ /* 0x000762000c1e1900 */
[----:B--2---:R-:W-:Y:S01]  /*05b0*/  FADD R29, R18, -R27 ;  /* 0x8000001b121d7221 */ /* 0x004fe20000000000 */
[----:B------:R-:W-:Y:S01]  /*05c0*/  IMAD.X R27, RZ, RZ, R8, P0 ;  /* 0x000000ffff1b7224 */ /* 0x000fe200000e0608 */
[----:B------:R-:W-:-:S04]  /*05d0*/  LEA R18, P0, R19, UR8, 0x2 ;  /* 0x0000000813127c11 */ /* 0x000fc8000f8010ff */
[----:B------:R-:W-:-:S05]  /*05e0*/  LEA.HI.X R19, R19, UR9, R27, 0x2, P0 ;  /* 0x0000000913137c11 */ /* 0x000fca00080f141b */
[----:B------:R1:W5:Y:S01]  /*05f0*/  LDG.E R27, desc[UR10][R18.64] ;  /* 0x0000000a121b7981 */ /* 0x000362000c1e1900 */
[----:B0-----:R-:W-:Y:S01]  /*0600*/  IADD3 R23, P0, PT, R5, R10, RZ ;  /* 0x0000000a05177210 */ /* 0x001fe20007f1e0ff */
[----:B------:R-:W-:-:S04]  /*0610*/  FADD R11, |R29|, R11 ;  /* 0x0000000b1d0b7221 */ /* 0x000fc80000000200 */
[----:B----4-:R-:W-:Y:S01]  /*0620*/  IMAD.X R25, RZ, RZ, R7, P0 ;  /* 0x000000ffff197224 */ /* 0x010fe200000e0607 */
[----:B------:R-:W-:-:S04]  /*0630*/  LEA R22, P0, R23, UR8, 0x2 ;  /* 0x0000000817167c11 */ /* 0x000fc8000f8010ff */
[----:B------:R-:W-:Y:S02]  /*0640*/  LEA.HI.X R23, R23, UR9, R25, 0x2, P0 ;  /* 0x0000000917177c11 */ /* 0x000fe400080f1419 */
[----:B------:R-:W-:Y:S01]  /*0650*/  IADD3 R25, P0, PT, R13, R10, RZ ;  /* 0x0000000a0d197210 */ /* 0x000fe20007f1e0ff */
[----:B---3--:R-:W-:Y:S02]  /*0660*/  FADD R21, R15, -R24 ;  /* 0x800000180f157221 */ /* 0x008fe40000000000 */
[----:B------:R0:W2:Y:S02]  /*0670*/  LDG.E R22, desc[UR10][R22.64] ;  /* 0x0000000a16167981 */ /* 0x0000a4000c1e1900 */
[----:B------:R-:W-:Y:S01]  /*0680*/  IMAD.X R15, RZ, RZ, R8, P0 ;  /* 0x000000ffff0f7224 */ /* 0x000fe200000e0608 */
[----:B------:R-:W-:-:S04]  /*0690*/  LEA R24, P0, R25, UR8, 0x2 ;  /* 0x0000000819187c11 */ /* 0x000fc8000f8010ff */
[----:B------:R-:W-:Y:S02]  /*06a0*/  LEA.HI.X R25, R25, UR9, R15, 0x2, P0 ;  /* 0x0000000919197c11 */ /* 0x000fe400080f140f */
[----:B-1----:R-:W-:Y:S01]  /*06b0*/  IADD3 R19, P0, PT, R5, R9, RZ ;  /* 0x0000000905137210 */ /* 0x002fe20007f1e0ff */
[----:B------:R-:W-:Y:S02]  /*06c0*/  FADD R21, R11, |R21| ;  /* 0x400000150b157221 */ /* 0x000fe40000000000 */
[----:B------:R1:W2:Y:S02]  /*06d0*/  LDG.E R15, desc[UR10][R24.64] ;  /* 0x0000000a180f7981 */ /* 0x0002a4000c1e1900 */
[----:B------:R-:W-:Y:S01]  /*06e0*/  IMAD.X R11, RZ, RZ, R7, P0 ;  /* 0x000000ffff0b7224 */ /* 0x000fe200000e0607 */
[----:B------:R-:W-:-:S04]  /*06f0*/  LEA R18, P0, R19, UR8, 0x2 ;  /* 0x0000000813127c11 */ /* 0x000fc8000f8010ff */
[----:B------:R-:W-:Y:S02]  /*0700*/  LEA.HI.X R19, R19, UR9, R11, 0x2, P0 ;  /* 0x0000000913137c11 */ /* 0x000fe400080f140b */
[----:B0-----:R-:W-:-:S03]  /*0710*/  IADD3 R23, P0, PT, R13, R9, RZ ;  /* 0x000000090d177210 */ /* 0x001fc60007f1e0ff */
[----:B------:R0:W3:Y:S01]  /*0720*/  LDG.E R11, desc[UR10][R18.64] ;  /* 0x0000000a120b7981 */ /* 0x0000e2000c1e1900 */
[----:B-----5:R-:W-:Y:S01]  /*0730*/  FADD R20, R20, -R27 ;  /* 0x8000001b14147221 */ /* 0x020fe20000000000 */
[----:B------:R-:W-:Y:S01]  /*0740*/  IMAD.X R27, RZ, RZ, R8, P0 ;  /* 0x000000ffff1b7224 */ /* 0x000fe200000e0608 */
[----:B-1----:R-:W-:-:S04]  /*0750*/  LEA R24, P0, R23, UR8, 0x2 ;  /* 0x0000000817187c11 */ /* 0x002fc8000f8010ff */
[----:B------:R-:W-:-:S05]  /*0760*/  LEA.HI.X R25, R23, UR9, R27, 0x2, P0 ;  /* 0x0000000917197c11 */ /* 0x000fca00080f141b */
[----:B------:R-:W3:Y:S01]  /*0770*/  LDG.E R24, desc[UR10][R24.64] ;  /* 0x0000000a18187981 */ /* 0x000ee2000c1e1900 */
[----:B------:R-:W-:Y:S01]  /*0780*/  IADD3 R23, P0, PT, R5, R28, RZ ;  /* 0x0000001c05177210 */ /* 0x000fe20007f1e0ff */
[----:B------:R-:W-:-:S04]  /*0790*/  FADD R29, R21, |R20| ;  /* 0x40000014151d7221 */ /* 0x000fc80000000000 */
[----:B------:R-:W-:Y:S01]  /*07a0*/  IMAD.X R21, RZ, RZ, R7, P0 ;  /* 0x000000ffff157224 */ /* 0x000fe200000e0607 */
[----:B------:R-:W-:-:S04]  /*07b0*/  LEA R20, P0, R23, UR8, 0x2 ;  /* 0x0000000817147c11 */ /* 0x000fc8000f8010ff */
[----:B------:R-:W-:Y:S02]  /*07c0*/  LEA.HI.X R21, R23, UR9, R21, 0x2, P0 ;  /* 0x0000000917157c11 */ /* 0x000fe400080f1415 */
[----:B0-----:R-:W-:-:S03]  /*07d0*/  IADD3 R19, P0, PT, R13, R28, RZ ;  /* 0x0000001c0d137210 */ /* 0x001fc60007f1e0ff */
[----:B------:R0:W4:Y:S01]  /*07e0*/  LDG.E R27, desc[UR10][R20.64] ;  /* 0x0000000a141b7981 */ /* 0x000122000c1e1900 */
[----:B--2---:R-:W-:Y:S01]  /*07f0*/  FADD R18, R22, -R15 ;  /* 0x8000000f16127221 */ /* 0x004fe20000000000 */
[----:B------:R-:W-:Y:S01]  /*0800*/  IMAD.X R15, RZ, RZ, R8, P0 ;  /* 0x000000ffff0f7224 */ /* 0x000fe200000e0608 */
[----:B------:R-:W-:-:S04]  /*0810*/  LEA R22, P0, R19, UR8, 0x2 ;  /* 0x0000000813167c11 */ /* 0x000fc8000f8010ff */
[----:B------:R-:W-:Y:S02]  /*0820*/  LEA.HI.X R23, R19, UR9, R15, 0x2, P0 ;  /* 0x0000000913177c11 */ /* 0x000fe400080f140f */
[----:B------:R-:W-:Y:S01]  /*0830*/  IADD3 R15, P0, PT, R5, R26, RZ ;  /* 0x0000001a050f7210 */ /* 0x000fe20007f1e0ff */
[----:B------:R-:W-:Y:S02]  /*0840*/  FADD R29, R29, |R18| ;  /* 0x400000121d1d7221 */ /* 0x000fe40000000000 */
[----:B------:R-:W4:Y:S02]  /*0850*/  LDG.E R22, desc[UR10][R22.64] ;  /* 0x0000000a16167981 */ /* 0x000f24000c1e1900 */
[----:B------:R-:W-:Y:S01]  /*0860*/  IMAD.X R19, RZ, RZ, R7, P0 ;  /* 0x000000ffff137224 */ /* 0x000fe200000e0607 */
[----:B------:R-:W-:-:S04]  /*0870*/  LEA R18, P0, R15, UR8, 0x2 ;  /* 0x000000080f127c11 */ /* 0x000fc8000f8010ff */
[----:B------:R-:W-:Y:S02]  /*0880*/  LEA.HI.X R19, R15, UR9, R19, 0x2, P0 ;  /* 0x000000090f137c11 */ /* 0x000fe400080f1413 */
[----:B0-----:R-:W-:-:S03]  /*0890*/  IADD3 R21, P0, PT, R13, R26, RZ ;  /* 0x0000001a0d157210 */ /* 0x001fc60007f1e0ff */
[----:B------:R0:W2:Y:S01]  /*08a0*/  LDG.E R15, desc[UR10][R18.64] ;  /* 0x0000000a120f7981 */ /* 0x0000a2000c1e1900 */
[----:B---3--:R-:W-:Y:S01]  /*08b0*/  FADD R20, R11, -R24 ;  /* 0x800000180b147221 */ /* 0x008fe20000000000 */
[----:B------:R-:W-:Y:S01]  /*08c0*/  IMAD.X R11, RZ, RZ, R8, P0 ;  /* 0x000000ffff0b7224 */ /* 0x000fe200000e0608 */
[----:B------:R-:W-:-:S04]  /*08d0*/  LEA R24, P0, R21, UR8, 0x2 ;  /* 0x0000000815187c11 */ /* 0x000fc8000f8010ff */
[----:B------:R-:W-:Y:S02]  /*08e0*/  LEA.HI.X R25, R21, UR9, R11, 0x2, P0 ;  /* 0x0000000915197c11 */ /* 0x000fe400080f140b */
[----:B------:R-:W-:Y:S01]  /*08f0*/  IADD3 R11, P0, PT, R5, R14, RZ ;  /* 0x0000000e050b7210 */ /* 0x000fe20007f1e0ff */
[----:B------:R-:W-:Y:S02]  /*0900*/  FADD R29, R29, |R20| ;  /* 0x400000141d1d7221 */ /* 0x000fe40000000000 */
[----:B------:R-:W2:Y:S02]  /*0910*/  LDG.E R24, desc[UR10][R24.64] ;  /* 0x0000000a18187981 */ /* 0x000ea4000c1e1900 */
[----:B------:R-:W-:Y:S01]  /*0920*/  IMAD.X R21, RZ, RZ, R7, P0 ;  /* 0x000000ffff157224 */ /* 0x000fe200000e0607 */
[----:B------:R-:W-:-:S04]  /*0930*/  LEA R20, P0, R11, UR8, 0x2 ;  /* 0x000000080b147c11 */ /* 0x000fc8000f8010ff */
[----:B------:R-:W-:Y:S02]  /*0940*/  LEA.HI.X R21, R11, UR9, R21, 0x2, P0 ;  /* 0x000000090b157c11 */ /* 0x000fe400080f1415 */
[----:B------:R-:W-:-:S03]  /*0950*/  IADD3 R11, P0, PT, R13, R14, RZ ;  /* 0x0000000e0d0b7210 */ /* 0x000fc60007f1e0ff */
[----:B------:R-:W3:Y:S02]  /*0960*/  LDG.E R20, desc[UR10][R20.64] ;  /* 0x0000000a14147981 */ /* 0x000ee4000c1e1900 */
[----:B0-----:R-:W-:Y:S01]  /*0970*/  IMAD.X R19, RZ, RZ, R8, P0 ;  /* 0x000000ffff137224 */ /* 0x001fe200000e0608 */
[----:B------:R-:W-:Y:S01]  /*0980*/  LEA R18, P0, R11, UR8, 0x2 ;  /* 0x000000080b127c11 */ /* 0x000fe2000f8010ff */
[----:B------:R-:W-:Y:S01]  /*0990*/  UIADD3 UR5, UPT, UPT, UR5, 0x8, URZ ;  /* 0x0000000805057890 */ /* 0x000fe2000fffe0ff */
[----:B----4-:R-:W-:Y:S02]  /*09a0*/  FADD R22, R27, -R22 ;  /* 0x800000161b167221 */ /* 0x010fe40000000000 */
[----:B------:R-:W-:-:S06]  /*09b0*/  LEA.HI.X R19, R11, UR9, R19, 0x2, P0 ;  /* 0x000000090b137c11 */ /* 0x000fcc00080f1413 */
[----:B------:R-:W3:Y:S01]  /*09c0*/  LDG.E R19, desc[UR10][R18.64] ;  /* 0x0000000a12137981 */ /* 0x000ee2000c1e1900 */
[----:B------:R-:W-:Y:S01]  /*09d0*/  UISETP.NE.AND UP0, UPT, UR5, URZ, UPT ;  /* 0x000000ff0500728c */ /* 0x000fe2000bf05270 */
[----:B------:R-:W-:Y:S01]  /*09e0*/  FADD R22, R29, |R22| ;  /* 0x400000161d167221 */ /* 0x000fe20000000000 */
[C---:B------:R-:W-:Y:S02]  /*09f0*/  IMAD.IADD R6, R3.reuse, 0x1, R6 ;  /* 0x0000000103067824 */ /* 0x040fe400078e0206 */
[C---:B------:R-:W-:Y:S02]  /*0a00*/  IMAD.IADD R12, R3.reuse, 0x1, R12 ;  /* 0x00000001030c7824 */ /* 0x040fe400078e020c */
[C---:B------:R-:W-:Y:S02]  /*0a10*/  IMAD.IADD R10, R3.reuse, 0x1, R10 ;  /* 0x00000001030a7824 */ /* 0x040fe400078e020a */
[C---:B------:R-:W-:Y:S02]  /*0a20*/  IMAD.IADD R9, R3.reuse, 0x1, R9 ;  /* 0x0000000103097824 */ /* 0x040fe400078e0209 */
[----:B------:R-:W-:-:S02]  /*0a30*/  IMAD.IADD R28, R3, 0x1, R28 ;  /* 0x00000001031c7824 */ /* 0x000fc400078e021c */
[C---:B------:R-:W-:Y:S02]  /*0a40*/  IMAD.IADD R26, R3.reuse, 0x1, R26 ;  /* 0x00000001031a7824 */ /* 0x040fe400078e021a */
[C---:B------:R-:W-:Y:S02]  /*0a50*/  IMAD.IADD R14, R3.reuse, 0x1, R14 ;  /* 0x00000001030e7824 */ /* 0x040fe400078e020e */
[----:B------:R-:W-:-:S04]  /*0a60*/  IMAD.WIDE.U32 R16, R3, 0x4, R16 ;  /* 0x0000000403107825 */ /* 0x000fc800078e0010 */
[----:B--2---:R-:W-:-:S04]  /*0a70*/  FADD R15, R15, -R24 ;  /* 0x800000180f0f7221 */ /* 0x004fc80000000000 */
[----:B------:R-:W-:Y:S01]  /*0a80*/  FADD R15, R22, |R15| ;  /* 0x4000000f160f7221 */ /* 0x000fe20000000000 */
[----:B---3--:R-:W-:-:S04]  /*0a90*/  FADD R24, R20, -R19 ;  /* 0x8000001314187221 */ /* 0x008fc80000000000 */
[----:B------:R-:W-:Y:S01]  /*0aa0*/  FADD R11, R15, |R24| ;  /* 0x400000180f0b7221 */ /* 0x000fe20000000000 */
[----:B------:R-:W-:Y:S06]  /*0ab0*/  BRA.U UP0, `(.L_x_77) ;  /* 0xfffffff900647547 */ /* 0x000fec000b83ffff */
[----:B------:R-:W0:Y:S02]  /*0ac0*/  LDCU UR5, c[0x0][0x384] ;  /* 0x00007080ff0577ac */ /* 0x000e240008000800 */
[----:B0-----:R-:W-:-:S12]  /*0ad0*/  ULOP3.LUT UR5, UR5, 0x7ffffff8, URZ, 0xc0, !UPT ;  /* 0x7ffffff805057892 */ /* 0x001fd8000f8ec0ff */
.L_x_76:
[----:B------:R-:W0:Y:S02]  /*0ae0*/  LDCU UR6, c[0x0][0x384] ;  /* 0x00007080ff0677ac */ /* 0x000e240008000800 */
[----:B0-----:R-:W-:-:S04]  /*0af0*/  ULOP3.LUT UR7, UR6, 0x7, URZ, 0xc0, !UPT ;  /* 0x0000000706077892 */ /* 0x001fc8000f8ec0ff */
[----:B------:R-:W-:-:S09]  /*0b00*/  UISETP.NE.AND UP0, UPT, UR7, URZ, UPT ;  /* 0x000000ff0700728c */ /* 0x000fd2000bf05270 */
[----:B------:R-:W-:Y:S05]  /*0b10*/  BRA.U !UP0, `(.L_x_78) ;  /* 0x0000000508c07547 */ /* 0x000fea000b800000 */
[----:B------:R-:W-:Y:S02]  /*0b20*/  ULOP3.LUT UR8, UR6, 0x3, URZ, 0xc0, !UPT ;  /* 0x0000000306087892 */ /* 0x000fe4000f8ec0ff */
[----:B------:R-:W-:Y:S02]  /*0b30*/  UIADD3 UR6, UPT, UPT, UR7, -0x1, URZ ;  /* 0xffffffff07067890 */ /* 0x000fe4000fffe0ff */
[----:B------:R-:W-:Y:S02]  /*0b40*/  UISETP.NE.AND UP1, UPT, UR8, URZ, UPT ;  /* 0x000000ff0800728c */ /* 0x000fe4000bf25270 */
[----:B------:R-:W-:-:S09]  /*0b50*/  UISETP.GE.U32.AND UP0, UPT, UR6, 0x3, UPT ;  /* 0x000000030600788c */ /* 0x000fd2000bf06070 */
[----:B------:R-:W-:Y:S05]  /*0b60*/  BRA.U !UP0, `(.L_x_79) ;  /* 0x0000000108e07547 */ /* 0x000fea000b800000 */
[----:B------:R-:W0:Y:S01]  /*0b70*/  LDCU UR6, c[0x0][0x380] ;  /* 0x00007000ff0677ac */ /* 0x000e220008000800 */
[----:B------:R-:W1:Y:S01]  /*0b80*/  LDCU UR7, c[0x0][0x380] ;  /* 0x00007000ff0777ac */ /* 0x000e620008000800 */
[----:B------:R-:W2:Y:S01]  /*0b90*/  LDCU.64 UR14, c[0x0][0x388] ;  /* 0x00007100ff0e77ac */ /* 0x000ea20008000a00 */
[----:B0-----:R-:W-:-:S04]  /*0ba0*/  UIMAD UR6, UR5, UR6, URZ ;  /* 0x00000006050672a4 */ /* 0x001fc8000f8e02ff */
[----:B-1----:R-:W-:Y:S02]  /*0bb0*/  UIADD3 UR9, UPT, UPT, UR6, UR7, URZ ;  /* 0x0000000706097290 */ /* 0x002fe4000fffe0ff */
[----:B------:R-:W-:Y:S02]  /*0bc0*/  IADD3 R6, P0, PT, R5, UR6, RZ ;  /* 0x0000000605067c10 */ /* 0x000fe4000ff1e0ff */
[----:B------:R-:W-:Y:S01]  /*0bd0*/  IADD3 R10, P1, PT, R13, UR6, RZ ;  /* 0x000000060d0a7c10 */ /* 0x000fe2000ff3e0ff */
[----:B------:R-:W-:Y:S02]  /*0be0*/  UIADD3 UR12, UPT, UPT, UR9, UR7, URZ ;  /* 0x00000007090c7290 */ /* 0x000fe4000fffe0ff */
[----:B------:R-:W-:Y:S01]  /*0bf0*/  IADD3 R12, P2, PT, R5, UR9, RZ ;  /* 0x00000009050c7c10 */ /* 0x000fe2000ff5e0ff */
[--C-:B------:R-:W-:Y:S01]  /*0c00*/  IMAD.X R9, RZ, RZ, R7.reuse, P0 ;  /* 0x000000ffff097224 */ /* 0x100fe200000e0607 */
[C---:B--2---:R-:W-:Y:S01]  /*0c10*/  LEA R22, P0, R6.reuse, UR14, 0x2 ;  /* 0x0000000e06167c11 */ /* 0x044fe2000f8010ff */
[----:B------:R-:W-:Y:S01]  /*0c20*/  IMAD.X R15, RZ, RZ, R8, P1 ;  /* 0x000000ffff0f7224 */ /* 0x000fe200008e0608 */
[----:B------:R-:W-:Y:S01]  /*0c30*/  UIADD3 UR6, UPT, UPT, UR12, UR7, URZ ;  /* 0x000000070c067290 */ /* 0x000fe2000fffe0ff */
[----:B------:R-:W-:Y:S01]  /*0c40*/  IMAD.X R17, RZ, RZ, R7, P2 ;  /* 0x000000ffff117224 */ /* 0x000fe200010e0607 */
[----:B------:R-:W-:-:S02]  /*0c50*/  LEA.HI.X R23, R6, UR15, R9, 0x2, P0 ;  /* 0x0000000f06177c11 */ /* 0x000fc400080f1409 */
[C---:B------:R-:W-:Y:S02]  /*0c60*/  LEA R14, P0, R10.reuse, UR14, 0x2 ;  /* 0x0000000e0a0e7c11 */ /* 0x040fe4000f8010ff */
[----:B------:R-:W-:Y:S02]  /*0c70*/  IADD3 R6, P3, PT, R13, UR9, RZ ;  /* 0x000000090d067c10 */ /* 0x000fe4000ff7e0ff */
[----:B------:R-:W-:Y:S02]  /*0c80*/  LEA.HI.X R15, R10, UR15, R15, 0x2, P0 ;  /* 0x0000000f0a0f7c11 */ /* 0x000fe400080f140f */
[----:B------:R-:W-:Y:S01]  /*0c90*/  IADD3 R10, P0, PT, R5, UR12, RZ ;  /* 0x0000000c050a7c10 */ /* 0x000fe2000ff1e0ff */
[----:B------:R-:W-:Y:S01]  /*0ca0*/  IMAD.X R9, RZ, RZ, R8, P3 ;  /* 0x000000ffff097224 */ /* 0x000fe200018e0608 */
[----:B------:R-:W-:Y:S02]  /*0cb0*/  LEA R16, P1, R12, UR14, 0x2 ;  /* 0x0000000e0c107c11 */ /* 0x000fe4000f8210ff */
[----:B------:R-:W-:Y:S01]  /*0cc0*/  LEA R18, P2, R6, UR14, 0x2 ;  /* 0x0000000e06127c11 */ /* 0x000fe2000f8410ff */
[----:B------:R-:W-:Y:S01]  /*0cd0*/  IMAD.X R21, RZ, RZ, R7, P0 ;  /* 0x000000ffff157224 */ /* 0x000fe200000e0607 */
[----:B------:R-:W-:-:S02]  /*0ce0*/  LEA R20, P0, R10, UR14, 0x2 ;  /* 0x0000000e0a147c11 */ /* 0x000fc4000f8010ff */
[----:B------:R-:W-:Y:S02]  /*0cf0*/  LEA.HI.X R17, R12, UR15, R17, 0x2, P1 ;  /* 0x0000000f0c117c11 */ /* 0x000fe400088f1411 */
[----:B------:R-:W-:Y:S02]  /*0d00*/  LEA.HI.X R21, R10, UR15, R21, 0x2, P0 ;  /* 0x0000000f0a157c11 */ /* 0x000fe400080f1415 */
[C---:B------:R-:W-:Y:S01]  /*0d10*/  IADD3 R10, P0, PT, R13.reuse, UR12, RZ ;  /* 0x0000000c0d0a7c10 */ /* 0x040fe2000ff1e0ff */
[----:B------:R-:W2:Y:S01]  /*0d20*/  LDG.E R16, desc[UR10][R16.64] ;  /* 0x0000000a10107981 */ /* 0x000ea2000c1e1900 */
[----:B------:R-:W-:Y:S02]  /*0d30*/  LEA.HI.X R19, R6, UR15, R9, 0x2, P2 ;  /* 0x0000000f06137c11 */ /* 0x000fe400090f1409 */
[----:B------:R-:W-:Y:S01]  /*0d40*/  IADD3 R12, P2, PT, R13, UR6, RZ ;  /* 0x000000060d0c7c10 */ /* 0x000fe2000ff5e0ff */
[----:B------:R-:W-:Y:S01]  /*0d50*/  IMAD.X R25, RZ, RZ, R8, P0 ;  /* 0x000000ffff197224 */ /* 0x000fe200000e0608 */
[----:B------:R-:W-:Y:S01]  /*0d60*/  IADD3 R26, P1, PT, R5, UR6, RZ ;  /* 0x00000006051a7c10 */ /* 0x000fe2000ff3e0ff */
[----:B------:R0:W3:Y:S01]  /*0d70*/  LDG.E R6, desc[UR10][R22.64] ;  /* 0x0000000a16067981 */ /* 0x0000e2000c1e1900 */
[----:B------:R-:W-:-:S03]  /*0d80*/  LEA R24, P0, R10, UR14, 0x2 ;  /* 0x0000000e0a187c11 */ /* 0x000fc6000f8010ff */
[----:B------:R1:W3:Y:S01]  /*0d90*/  LDG.E R9, desc[UR10][R14.64] ;  /* 0x0000000a0e097981 */ /* 0x0002e2000c1e1900 */
[----:B------:R-:W-:Y:S01]  /*0da0*/  IMAD.X R27, RZ, RZ, R7, P1 ;  /* 0x000000ffff1b7224 */ /* 0x000fe200008e0607 */
[----:B------:R-:W-:Y:S02]  /*0db0*/  LEA.HI.X R25, R10, UR15, R25, 0x2, P0 ;  /* 0x0000000f0a197c11 */ /* 0x000fe400080f1419 */
[----:B------:R-:W2:Y:S01]  /*0dc0*/  LDG.E R19, desc[UR10][R18.64] ;  /* 0x0000000a12137981 */ /* 0x000ea2000c1e1900 */
[----:B0-----:R-:W-:Y:S01]  /*0dd0*/  IMAD.X R23, RZ, RZ, R8, P2 ;  /* 0x000000ffff177224 */ /* 0x001fe200010e0608 */
[----:B------:R-:W-:Y:S02]  /*0de0*/  LEA R22, P2, R12, UR14, 0x2 ;  /* 0x0000000e0c167c11 */ /* 0x000fe4000f8410ff */
[----:B------:R-:W4:Y:S01]  /*0df0*/  LDG.E R20, desc[UR10][R20.64] ;  /* 0x0000000a14147981 */ /* 0x000f22000c1e1900 */
[----:B-1----:R-:W-:Y:S02]  /*0e00*/  LEA R14, P1, R26, UR14, 0x2 ;  /* 0x0000000e1a0e7c11 */ /* 0x002fe4000f8210ff */
[----:B------:R-:W-:Y:S01]  /*0e10*/  LEA.HI.X R23, R12, UR15, R23, 0x2, P2 ;  /* 0x0000000f0c177c11 */ /* 0x000fe200090f1417 */
[----:B------:R-:W4:Y:S01]  /*0e20*/  LDG.E R25, desc[UR10][R24.64] ;  /* 0x0000000a18197981 */ /* 0x000f22000c1e1900 */
[----:B------:R-:W-:-:S04]  /*0e30*/  LEA.HI.X R15, R26, UR15, R27, 0x2, P1 ;  /* 0x0000000f1a0f7c11 */ /* 0x000fc800088f141b */
[----:B------:R-:W5:Y:S04]  /*0e40*/  LDG.E R23, desc[UR10][R22.64] ;  /* 0x0000000a16177981 */ /* 0x000f68000c1e1900 */
[----:B------:R-:W5:Y:S01]  /*0e50*/  LDG.E R14, desc[UR10][R14.64] ;  /* 0x0000000a0e0e7981 */ /* 0x000f62000c1e1900 */
[----:B------:R-:W-:Y:S01]  /*0e60*/  UIADD3 UR5, UPT, UPT, UR5, 0x4, URZ ;  /* 0x0000000405057890 */ /* 0x000fe2000fffe0ff */
[----:B---3--:R-:W-:-:S04]  /*0e70*/  FADD R6, R6, -R9 ;  /* 0x8000000906067221 */ /* 0x008fc80000000000 */
[----:B------:R-:W-:Y:S01]  /*0e80*/  FADD R6, R11, |R6| ;  /* 0x400000060b067221 */ /* 0x000fe20000000000 */
[----:B--2---:R-:W-:-:S04]  /*0e90*/  FADD R19, R16, -R19 ;  /* 0x8000001310137221 */ /* 0x004fc80000000000 */
[----:B------:R-:W-:Y:S01]  /*0ea0*/  FADD R6, R6, |R19| ;  /* 0x4000001306067221 */ /* 0x000fe20000000000 */
[----:B----4-:R-:W-:-:S04]  /*0eb0*/  FADD R9, R20, -R25 ;  /* 0x8000001914097221 */ /* 0x010fc80000000000 */
[----:B------:R-:W-:Y:S01]  /*0ec0*/  FADD R6, R6, |R9| ;  /* 0x4000000906067221 */ /* 0x000fe20000000000 */
[----:B-----5:R-:W-:-:S04]  /*0ed0*/  FADD R11, R14, -R23 ;  /* 0x800000170e0b7221 */ /* 0x020fc80000000000 */
[----:B------:R-:W-:-:S07]  /*0ee0*/  FADD R11, R6, |R11| ;  /* 0x4000000b060b7221 */ /* 0x000fce0000000000 */
.L_x_79:
[----:B------:R-:W-:Y:S05]  /*0ef0*/  BRA.U !UP1, `(.L_x_78) ;  /* 0x0000000109c87547 */ /* 0x000fea000b800000 */
[----:B------:R-:W0:Y:S01]  /*0f00*/  LDCU UR6, c[0x0][0x384] ;  /* 0x00007080ff0677ac */ /* 0x000e220008000800 */
[----:B------:R-:W-:Y:S02]  /*0f10*/  UISETP.NE.AND UP0, UPT, UR8, 0x1, UPT ;  /* 0x000000010800788c */ /* 0x000fe4000bf05270 */
[----:B0-----:R-:W-:-:S07]  /*0f20*/  ULOP3.LUT UP1, URZ, UR6, 0x1, URZ, 0xc0, !UPT ;  /* 0x0000000106ff7892 */ /* 0x001fce000f82c0ff */
[----:B------:R-:W-:Y:S05]  /*0f30*/  BRA.U !UP0, `(.L_x_80) ;  /* 0x0000000108787547 */ /* 0x000fea000b800000 */
[----:B------:R-:W0:Y:S01]  /*0f40*/  LDCU UR6, c[0x0][0x380] ;  /* 0x00007000ff0677ac */ /* 0x000e220008000800 */
[----:B------:R-:W1:Y:S01]  /*0f50*/  LDCU UR7, c[0x0][0x380] ;  /* 0x00007000ff0777ac */ /* 0x000e620008000800 */
[----:B------:R-:W2:Y:S01]  /*0f60*/  LDCU.64 UR8, c[0x0][0x388] ;  /* 0x00007100ff0877ac */ /* 0x000ea20008000a00 */
[----:B0-----:R-:W-:-:S04]  /*0f70*/  UIMAD UR6, UR5, UR6, URZ ;  /* 0x00000006050672a4 */ /* 0x001fc8000f8e02ff */
[----:B-1----:R-:W-:Y:S02]  /*0f80*/  UIADD3 UR7, UPT, UPT, UR6, UR7, URZ ;  /* 0x0000000706077290 */ /* 0x002fe4000fffe0ff */
[----:B------:R-:W-:Y:S02]  /*0f90*/  IADD3 R6, P0, PT, R5, UR6, RZ ;  /* 0x0000000605067c10 */ /* 0x000fe4000ff1e0ff */
[----:B------:R-:W-:-:S03]  /*0fa0*/  IADD3 R10, P1, PT, R13, UR6, RZ ;  /* 0x000000060d0a7c10 */ /* 0x000fc6000ff3e0ff */
[----:B------:R-:W-:Y:S01]  /*0fb0*/  IMAD.X R9, RZ, RZ, R7, P0 ;  /* 0x000000ffff097224 */ /* 0x000fe200000e0607 */
[C---:B--2---:R-:W-:Y:S01]  /*0fc0*/  LEA R14, P0, R6.reuse, UR8, 0x2 ;  /* 0x00000008060e7c11 */ /* 0x044fe2000f8010ff */
[--C-:B------:R-:W-:Y:S01]  /*0fd0*/  IMAD.X R17, RZ, RZ, R8.reuse, P1 ;  /* 0x000000ffff117224 */ /* 0x100fe200008e0608 */
[----:B------:R-:W-:Y:S02]  /*0fe0*/  IADD3 R12, P1, PT, R5, UR7, RZ ;  /* 0x00000007050c7c10 */ /* 0x000fe4000ff3e0ff */
[----:B------:R-:W-:Y:S02]  /*0ff0*/  LEA.HI.X R15, R6, UR9, R9, 0x2, P0 ;  /* 0x00000009060f7c11 */ /* 0x000fe400080f1409 */
[----:B------:R-:W-:Y:S01]  /*1000*/  IADD3 R6, P2, PT, R13, UR7, RZ ;  /* 0x000000070d067c10 */ /* 0x000fe2000ff5e0ff */
[----:B------:R-:W-:Y:S01]  /*1010*/  IMAD.X R9, RZ, RZ, R7, P1 ;  /* 0x000000ffff097224 */ /* 0x000fe200008e0607 */
[----:B------:R-:W-:Y:S01]  /*1020*/  LEA R16, P0, R10, UR8, 0x2 ;  /* 0x000000080a107c11 */ /* 0x000fe2000f8010ff */
[----:B------:R-:W2:Y:S01]  /*1030*/  LDG.E R14, desc[UR10][R14.64] ;  /* 0x0000000a0e0e7981 */ /* 0x000ea2000c1e1900 */
[----:B------:R-:W-:Y:S01]  /*1040*/  LEA R18, P1, R12, UR8, 0x2 ;  /* 0x000000080c127c11 */ /* 0x000fe2000f8210ff */
[----:B------:R-:W-:Y:S01]  /*1050*/  IMAD.X R21, RZ, RZ, R8, P2 ;  /* 0x000000ffff157224 */ /* 0x000fe200010e0608 */
[----:B------:R-:W-:-:S02]  /*1060*/  LEA.HI.X R17, R10, UR9, R17, 0x2, P0 ;  /* 0x000000090a117c11 */ /* 0x000fc400080f1411 */
[----:B------:R-:W-:Y:S02]  /*1070*/  LEA R20, P2, R6, UR8, 0x2 ;  /* 0x0000000806147c11 */ /* 0x000fe4000f8410ff */
[----:B------:R-:W-:Y:S02]  /*1080*/  LEA.HI.X R19, R12, UR9, R9, 0x2, P1 ;  /* 0x000000090c137c11 */ /* 0x000fe400088f1409 */
[----:B------:R-:W-:Y:S01]  /*1090*/  LEA.HI.X R21, R6, UR9, R21, 0x2, P2 ;  /* 0x0000000906157c11 */ /* 0x000fe200090f1415 */
[----:B------:R-:W2:Y:S04]  /*10a0*/  LDG.E R17, desc[UR10][R16.64] ;  /* 0x0000000a10117981 */ /* 0x000ea8000c1e1900 */
[----:B------:R-:W3:Y:S04]  /*10b0*/  LDG.E R18, desc[UR10][R18.64] ;  /* 0x0000000a12127981 */ /* 0x000ee8000c1e1900 */
[----:B------:R-:W3:Y:S01]  /*10c0*/  LDG.E R21, desc[UR10][R20.64] ;  /* 0x0000000a14157981 */ /* 0x000ee2000c1e1900 */
[----:B------:R-:W-:Y:S01]  /*10d0*/  UIADD3 UR5, UPT, UPT, UR5, 0x2, URZ ;  /* 0x0000000205057890 */ /* 0x000fe2000fffe0ff */
[----:B--2---:R-:W-:-:S04]  /*10e0*/  FADD R6, R14, -R17 ;  /* 0x800000110e067221 */ /* 0x004fc80000000000 */
[----:B------:R-:W-:Y:S01]  /*10f0*/  FADD R6, R11, |R6| ;  /* 0x400000060b067221 */ /* 0x000fe20000000000 */
[----:B---3--:R-:W-:-:S04]  /*1100*/  FADD R11, R18, -R21 ;  /* 0x80000015120b7221 */ /* 0x008fc80000000000 */
[----:B------:R-:W-:-:S07]  /*1110*/  FADD R11, R6, |R11| ;  /* 0x4000000b060b7221 */ /* 0x000fce0000000000 */
.L_x_80:
[----:B------:R-:W-:Y:S05]  /*1120*/  BRA.U !UP1, `(.L_x_78) ;  /* 0x00000001093c7547 */ /* 0x000fea000b800000 */
[----:B------:R-:W0:Y:S01]  /*1130*/  LDCU UR6, c[0x0][0x380] ;  /* 0x00007000ff0677ac */ /* 0x000e220008000800 */
[----:B------:R-:W1:Y:S01]  /*1140*/  LDCU.64 UR8, c[0x0][0x388] ;  /* 0x00007100ff0877ac */ /* 0x000e620008000a00 */
[----:B0-----:R-:W-:-:S06]  /*1150*/  UIMAD UR5, UR5, UR6, URZ ;  /* 0x00000006050572a4 */ /* 0x001fcc000f8e02ff */
[----:B------:R-:W-:Y:S02]  /*1160*/  IADD3 R6, P1, PT, R13, UR5, RZ ;  /* 0x000000050d067c10 */ /* 0x000fe4000ff3e0ff */
[----:B------:R-:W-:-:S03]  /*1170*/  IADD3 R10, P0, PT, R5, UR5, RZ ;  /* 0x00000005050a7c10 */ /* 0x000fc6000ff1e0ff */
[----:B------:R-:W-:Y:S01]  /*1180*/  IMAD.X R9, RZ, RZ, R8, P1 ;  /* 0x000000ffff097224 */ /* 0x000fe200008e0608 */
[----:B-1----:R-:W-:Y:S01]  /*1190*/  LEA R8, P1, R6, UR8, 0x2 ;  /* 0x0000000806087c11 */ /* 0x002fe2000f8210ff */
[----:B------:R-:W-:Y:S01]  /*11a0*/  IMAD.X R13, RZ, RZ, R7, P0 ;  /* 0x000000ffff0d7224 */ /* 0x000fe200000e0607 */
[----:B------:R-:W-:Y:S02]  /*11b0*/  LEA R12, P0, R10, UR8, 0x2 ;  /* 0x000000080a0c7c11 */ /* 0x000fe4000f8010ff */
[----:B------:R-:W-:Y:S02]  /*11c0*/  LEA.HI.X R9, R6, UR9, R9, 0x2, P1 ;  /* 0x0000000906097c11 */ /* 0x000fe400088f1409 */
[----:B------:R-:W-:-:S04]  /*11d0*/  LEA.HI.X R13, R10, UR9, R13, 0x2, P0 ;  /* 0x000000090a0d7c11 */ /* 0x000fc800080f140d */
[----:B------:R-:W2:Y:S04]  /*11e0*/  LDG.E R9, desc[UR10][R8.64] ;  /* 0x0000000a08097981 */ /* 0x000ea8000c1e1900 */
[----:B------:R-:W2:Y:S02]  /*11f0*/  LDG.E R12, desc[UR10][R12.64] ;  /* 0x0000000a0c0c7981 */ /* 0x000ea4000c1e1900 */
[----:B--2---:R-:W-:-:S04]  /*1200*/  FADD R6, R12, -R9 ;  /* 0x800000090c067221 */ /* 0x004fc80000000000 */
[----:B------:R-:W-:-:S07]  /*1210*/  FADD R11, R11, |R6| ;  /* 0x400000060b0b7221 */ /* 0x000fce0000000000 */
.L_x_78:
[----:B------:R-:W0:Y:S01]  /*1220*/  LDCU.64 UR6, c[0x0][0x398] ;  /* 0x00007300ff0677ac */ /* 0x000e220008000a00 */
[C---:B------:R-:W-:Y:S01]  /*1230*/  IMAD.SHL.U32 R13, R5.reuse, 0x4, RZ ;  /* 0x00000004050d7824 */ /* 0x040fe200078e00ff */
[----:B------:R-:W-:Y:S01]  /*1240*/  SHF.L.U64.HI R10, R5, 0x2, R7 ;  /* 0x00000002050a7819 */ /* 0x000fe20000010207 */
[----:B------:R-:W1:Y:S03]  /*1250*/  LDC R12, c[0x0][0x380] ;  /* 0x0000e000ff0c7b82 */ /* 0x000e660000000800 */
[----:B0-----:R-:W-:-:S04]  /*1260*/  IADD3 R8, P0, PT, R13, UR6, RZ ;  /* 0x000000060d087c10 */ /* 0x001fc8000ff1e0ff */
[----:B------:R-:W-:-:S05]  /*1270*/  IADD3.X R9, PT, PT, R10, UR7, RZ, P0, !PT ;  /* 0x000000070a097c10 */ /* 0x000fca00087fe4ff */
[----:B------:R-:W2:Y:S01]  /*1280*/  LDG.E R6, desc[UR10][R8.64] ;  /* 0x0000000a08067981 */ /* 0x000ea2000c1e1900 */
[----:B------:R-:W-:Y:S01]  /*1290*/  UIADD3 UR4, UPT, UPT, UR4, 0x1, URZ ;  /* 0x0000000104047890 */ /* 0x000fe2000fffe0ff */
[----:B-1----:R-:W-:Y:S01]  /*12a0*/  VIADD R12, R12, 0xffffffff ;  /* 0xffffffff0c0c7836 */ /* 0x002fe20000000000 */
[----:B--2---:R-:W-:-:S13]  /*12b0*/  FSETP.GEU.AND P0, PT, R11, R6, PT ;  /* 0x000000060b00720b */ /* 0x004fda0003f0e000 */
[----:B------:R-:W0:Y:S01]  /*12c0*/  @!P0 LDC.64 R6, c[0x0][0x390] ;  /* 0x0000e400ff068b82 */ /* 0x000e220000000a00 */
[----:B------:R-:W-:Y:S01]  /*12d0*/  @!P0 FADD R11, RZ, R11 ;  /* 0x0000000bff0b8221 */ /* 0x000fe20000000000 */
[----:B0-----:R-:W-:-:S05]  /*12e0*/  @!P0 IADD3 R6, P1, PT, R13, R6, RZ ;  /* 0x000000060d068210 */ /* 0x001fca0007f3e0ff */
[----:B------:R-:W-:-:S05]  /*12f0*/  @!P0 IMAD.X R7, R10, 0x1, R7, P1 ;  /* 0x000000010a078824 */ /* 0x000fca00008e0607 */
[----:B------:R0:W-:Y:S04]  /*1300*/  @!P0 STG.E desc[UR10][R6.64], R4 ;  /* 0x0000000406008986 */ /* 0x0001e8000c10190a */
[----:B------:R0:W-:Y:S01]  /*1310*/  @!P0 STG.E desc[UR10][R8.64], R11 ;  /* 0x0000000b08008986 */ /* 0x0001e2000c10190a */
[----:B------:R-:W-:-:S13]  /*1320*/  ISETP.NE.AND P0, PT, R12, UR4, PT ;  /* 0x000000040c007c0c */ /* 0x000fda000bf05270 */
[----:B0-----:R-:W-:Y:S05]  /*1330*/  @!P0 EXIT ;  /* 0x000000000000894d */ /* 0x001fea0003800000 */
[----:B------:R-:W-:Y:S05]  /*1340*/  BRA `(.L_x_81) ;  /* 0xffffffec00bc7947 */ /* 0x000fea000383ffff */
.L_x_75:
[----:B0-----:R-:W0:Y:S01]  /*1350*/  LDC R3, c[0x0][0x380] ;  /* 0x0000e000ff037b82 */ /* 0x001e220000000800 */
[----:B------:R-:W-:Y:S02]  /*1360*/  VIADD R6, R15, 0xfffffffe ;  /* 0xfffffffe0f067836 */ /* 0x000fe40000000000 */
[----:B------:R-:W-:Y:S02]  /*1370*/  IMAD.MOV.U32 R7, RZ, RZ, RZ ;  /* 0x000000ffff077224 */ /* 0x000fe400078e00ff */
[----:B------:R-:W-:Y:S01]  /*1380*/  IMAD.MOV.U32 R17, RZ, RZ, R0 ;  /* 0x000000ffff117224 */ /* 0x000fe200078e0000 */
[----:B------:R-:W-:Y:S01]  /*1390*/  ISETP.GE.U32.AND P1, PT, R6, 0x7, PT ;  /* 0x000000070600780c */ /* 0x000fe20003f26070 */
[----:B------:R-:W-:Y:S02]  /*13a0*/  IMAD.MOV.U32 R6, RZ, RZ, -0x1 ;  /* 0xffffffffff067424 */ /* 0x000fe400078e00ff */
[----:B0-----:R-:W-:-:S05]  /*13b0*/  VIADD R3, R3, 0xffffffff ;  /* 0xffffffff03037836 */ /* 0x001fca0000000000 */
[----:B------:R-:W-:-:S04]  /*13c0*/  LOP3.LUT R14, R3, 0x7, RZ, 0xc0, !PT ;  /* 0x00000007030e7812 */ /* 0x000fc800078ec0ff */
[----:B------:R-:W-:Y:S01]  /*13d0*/  ISETP.NE.AND P0, PT, R14, RZ, PT ;  /* 0x000000ff0e00720c */ /* 0x000fe20003f05270 */
[----:B------:R-:W-:-:S12]  /*13e0*/  @!P1 BRA `(.L_x_82) ;  /* 0x0000000400a09947 */ /* 0x000fd80003800000 */
[----:B------:R-:W0:Y:S01]  /*13f0*/  LDC.64 R4, c[0x0][0x398] ;  /* 0x0000e600ff047b82 */ /* 0x000e220000000a00 */
[----:B------:R-:W-:Y:S01]  /*1400*/  LOP3.LUT R7, R3, 0xfffffff8, RZ, 0xc0, !PT ;  /* 0xfffffff803077812 */ /* 0x000fe200078ec0ff */
[----:B------:R-:W-:Y:S01]  /*1410*/  IMAD.MOV.U32 R6, RZ, RZ, -0x1 ;  /* 0xffffffffff067424 */ /* 0x000fe200078e00ff */
[----:B------:R-:W-:Y:S01]  /*1420*/  UMOV UR4, URZ ;  /* 0x000000ff00047c82 */ /* 0x000fe20008000000 */
[----:B------:R-:W-:-:S07]  /*1430*/  IMAD.MOV.U32 R17, RZ, RZ, R0 ;  /* 0x000000ffff117224 */ /* 0x000fce00078e0000 */
.L_x_83:
[----:B------:R-:W-:-:S04]  /*1440*/  ISETP.NE.AND P2, PT, R0, UR4, PT ;  /* 0x0000000400007c0c */ /* 0x000fc8000bf45270 */
[----:B-1----:R-:W-:-:S05]  /*1450*/  SEL R9, R2, R17, !P2 ;  /* 0x0000001102097207 */ /* 0x002fca0005000000 */
[----:B0-----:R-:W-:-:S05]  /*1460*/  IMAD.WIDE R12, R9, 0x4, R4 ;  /* 0x00000004090c7825 */ /* 0x001fca00078e0204 */
[----:B------:R-:W2:Y:S01]  /*1470*/  LDG.E R8, desc[UR10][R12.64] ;  /* 0x0000000a0c087981 */ /* 0x000ea2000c1e1900 */
[----:B------:R-:W-:Y:S01]  /*1480*/  UIADD3 UR5, UPT, UPT, UR4, 0x1, URZ ;  /* 0x0000000104057890 */ /* 0x000fe2000fffe0ff */
[----:B------:R-:W-:-:S05]  /*1490*/  VIADD R6, R6, 0x1 ;  /* 0x0000000106067836 */ /* 0x000fca0000000000 */
[----:B------:R-:W-:Y:S02]  /*14a0*/  ISETP.NE.AND P1, PT, R0, UR5, PT ;  /* 0x0000000500007c0c */ /* 0x000fe4000bf25270 */
[----:B------:R-:W-:Y:S02]  /*14b0*/  SEL R15, R6, RZ, P2 ;  /* 0x000000ff060f7207 */ /* 0x000fe40001000000 */
[----:B------:R-:W-:Y:S02]  /*14c0*/  SEL R19, R2, R9, !P1 ;  /* 0x0000000902137207 */ /* 0x000fe40004800000 */
[----:B--2---:R-:W-:-:S13]  /*14d0*/  FSETP.GT.AND P3, PT, R8, RZ, PT ;  /* 0x000000ff0800720b */ /* 0x004fda0003f64000 */
[----:B------:R-:W0:Y:S02]  /*14e0*/  @P3 LDC.64 R10, c[0x0][0x390] ;  /* 0x0000e400ff0a3b82 */ /* 0x000e240000000a00 */
[----:B0-----:R-:W-:-:S04]  /*14f0*/  @P3 IMAD.WIDE R10, R9, 0x4, R10 ;  /* 0x00000004090a3825 */ /* 0x001fc800078e020a */
[----:B------:R-:W-:Y:S01]  /*1500*/  IMAD.WIDE R8, R19, 0x4, R4 ;  /* 0x0000000413087825 */ /* 0x000fe200078e0204 */
[----:B------:R0:W-:Y:S04]  /*1510*/  @P3 STG.E desc[UR10][R10.64], R15 ;  /* 0x0000000f0a003986 */ /* 0x0001e8000c10190a */
[----:B------:R1:W-:Y:S04]  /*1520*/  @P3 STG.E desc[UR10][R12.64], RZ ;  /* 0x000000ff0c003986 */ /* 0x0003e8000c10190a */
[----:B------:R-:W2:Y:S01]  /*1530*/  LDG.E R6, desc[UR10][R8.64] ;  /* 0x0000000a08067981 */ /* 0x000ea2000c1e1900 */
[----:B------:R-:W-:-:S06]  /*1540*/  UIADD3 UR5, UPT, UPT, UR4, 0x2, URZ ;  /* 0x0000000204057890 */ /* 0x000fcc000fffe0ff */
[----:B------:R-:W-:-:S04]  /*1550*/  ISETP.NE.AND P2, PT, R0, UR5, PT ;  /* 0x0000000500007c0c */ /* 0x000fc8000bf45270 */
[----:B------:R-:W-:-:S05]  /*1560*/  SEL R23, R2, R19, !P2 ;  /* 0x0000001302177207 */ /* 0x000fca0005000000 */
[----:B0-----:R-:W-:Y:S01]  /*1570*/  IMAD.WIDE R10, R23, 0x4, R4 ;  /* 0x00000004170a7825 */ /* 0x001fe200078e0204 */
[----:B--2---:R-:W-:-:S03]  /*1580*/  FSETP.GT.AND P3, PT, R6, RZ, PT ;  /* 0x000000ff0600720b */ /* 0x004fc60003f64000 */
[----:B------:R-:W-:-:S05]  /*1590*/  VIADD R6, R15, 0x1 ;  /* 0x000000010f067836 */ /* 0x000fca0000000000 */
[----:B------:R-:W-:-:S05]  /*15a0*/  SEL R21, R6, RZ, P1 ;  /* 0x000000ff06157207 */ /* 0x000fca0000800000 */
[----:B------:R-:W0:Y:S02]  /*15b0*/  @P3 LDC.64 R16, c[0x0][0x390] ;  /* 0x0000e400ff103b82 */ /* 0x000e240000000a00 */
[----:B0-----:R-:W-:-:S05]  /*15c0*/  @P3 IMAD.WIDE R16, R19, 0x4, R16 ;  /* 0x0000000413103825 */ /* 0x001fca00078e0210 */
[----:B------:R-:W-:Y:S04]  /*15d0*/  @P3 STG.E desc[UR10][R16.64], R21 ;  /* 0x0000001510003986 */ /* 0x000fe8000c10190a */
[----:B------:R0:W-:Y:S04]  /*15e0*/  @P3 STG.E desc[UR10][R8.64], RZ ;  /* 0x000000ff08003986 */ /* 0x0001e8000c10190a */
[----:B------:R-:W2:Y:S01]  /*15f0*/  LDG.E R6, desc[UR10][R10.64] ;  /* 0x0000000a0a067981 */ /* 0x000ea2000c1e1900 */
[----:B------:R-:W-:-:S06]  /*1600*/  UIADD3 UR5, UPT, UPT, UR4, 0x3, URZ ;  /* 0x0000000304057890 */ /* 0x000fcc000fffe0ff */
[----:B------:R-:W-:-:S04]  /*1610*/  ISETP.NE.AND P1, PT, R0, UR5, PT ;  /* 0x0000000500007c0c */ /* 0x000fc8000bf25270 */
[----:B------:R-:W-:-:S05]  /*1620*/  SEL R25, R2, R23, !P1 ;  /* 0x0000001702197207 */ /* 0x000fca0004800000 */
[----:B-1----:R-:W-:Y:S01]  /*1630*/  IMAD.WIDE R12, R25, 0x4, R4 ;  /* 0x00000004190c7825 */ /* 0x002fe200078e0204 */
[----:B--2---:R-:W-:-:S03]  /*1640*/  FSETP.GT.AND P3, PT, R6, RZ, PT ;  /* 0x000000ff0600720b */ /* 0x004fc60003f64000 */
[----:B------:R-:W-:-:S05]  /*1650*/  VIADD R6, R21, 0x1 ;  /* 0x0000000115067836 */ /* 0x000fca0000000000 */
[----:B------:R-:W-:-:S05]  /*1660*/  SEL R15, R6, RZ, P2 ;  /* 0x000000ff060f7207 */ /* 0x000fca0001000000 */
[----:B------:R-:W1:Y:S02]  /*1670*/  @P3 LDC.64 R18, c[0x0][0x390] ;  /* 0x0000e400ff123b82 */ /* 0x000e640000000a00 */
[----:B-1----:R-:W-:-:S05]  /*1680*/  @P3 IMAD.WIDE R18, R23, 0x4, R18 ;  /* 0x0000000417123825 */ /* 0x002fca00078e0212 */
[----:B------:R-:W-:Y:S04]  /*1690*/  @P3 STG.E desc[UR10][R18.64], R15 ;  /* 0x0000000f12003986 */ /* 0x000fe8000c10190a */
        /* <DEDUP_REMOVED lines=35> */
[----:B------:R0:W-:Y:S04]  /*18d0*/  @P3 STG.E desc[UR10][R16.64], R21 ;  /* 0x0000001510003986 */ /* 0x0001e8000c10190a */
[----:B------:R2:W-:Y:S04]  /*18e0*/  @P3 STG.E desc[UR10][R10.64], RZ ;  /* 0x000000ff0a003986 */ /* 0x0005e8000c10190a */
[----:B------:R-:W3:Y:S01]  /*18f0*/  LDG.E R6, desc[UR10][R12.64] ;  /* 0x0000000a0c067981 */ /* 0x000ee2000c1e1900 */
[----:B------:R-:W-:-:S06]  /*1900*/  UIADD3 UR5, UPT, UPT, UR4, 0x7, URZ ;  /* 0x0000000704057890 */ /* 0x000fcc000fffe0ff */
[----:B------:R-:W-:-:S04]  /*1910*/  ISETP.NE.AND P1, PT, R0, UR5, PT ;  /* 0x0000000500007c0c */ /* 0x000fc8000bf25270 */
[----:B------:R-:W-:-:S05]  /*1920*/  SEL R25, R2, R23, !P1 ;  /* 0x0000001702197207 */ /* 0x000fca0004800000 */
[----:B-1----:R-:W-:Y:S01]  /*1930*/  IMAD.WIDE R8, R25, 0x4, R4 ;  /* 0x0000000419087825 */ /* 0x002fe200078e0204 */
[----:B---3--:R-:W-:-:S03]  /*1940*/  FSETP.GT.AND P3, PT, R6, RZ, PT ;  /* 0x000000ff0600720b */ /* 0x008fc60003f64000 */
[----:B------:R-:W-:-:S05]  /*1950*/  VIADD R6, R21, 0x1 ;  /* 0x0000000115067836 */ /* 0x000fca0000000000 */
[----:B------:R-:W-:-:S05]  /*1960*/  SEL R15, R6, RZ, P2 ;  /* 0x000000ff060f7207 */ /* 0x000fca0001000000 */
[----:B------:R-:W1:Y:S02]  /*1970*/  @P3 LDC.64 R18, c[0x0][0x390] ;  /* 0x0000e400ff123b82 */ /* 0x000e640000000a00 */
[----:B-1----:R-:W-:-:S05]  /*1980*/  @P3 IMAD.WIDE R18, R23, 0x4, R18 ;  /* 0x0000000417123825 */ /* 0x002fca00078e0212 */
[----:B------:R1:W-:Y:S04]  /*1990*/  @P3 STG.E desc[UR10][R18.64], R15 ;  /* 0x0000000f12003986 */ /* 0x0003e8000c10190a */
[----:B------:R1:W-:Y:S04]  /*19a0*/  @P3 STG.E desc[UR10][R12.64], RZ ;  /* 0x000000ff0c003986 */ /* 0x0003e8000c10190a */
[----:B------:R-:W3:Y:S01]  /*19b0*/  LDG.E R6, desc[UR10][R8.64] ;  /* 0x0000000a08067981 */ /* 0x000ee2000c1e1900 */
[----:B------:R-:W-:Y:S01]  /*19c0*/  UIADD3 UR4, UPT, UPT, UR4, 0x8, URZ ;  /* 0x0000000804047890 */ /* 0x000fe2000fffe0ff */
[----:B0-----:R-:W-:Y:S01]  /*19d0*/  IMAD.MOV.U32 R17, RZ, RZ, R25 ;  /* 0x000000ffff117224 */ /* 0x001fe200078e0019 */
[----:B---3--:R-:W-:Y:S01]  /*19e0*/  FSETP.GT.AND P2, PT, R6, RZ, PT ;  /* 0x000000ff0600720b */ /* 0x008fe20003f44000 */
[----:B------:R-:W-:-:S05]  /*19f0*/  VIADD R6, R15, 0x1 ;  /* 0x000000010f067836 */ /* 0x000fca0000000000 */
[----:B------:R-:W-:Y:S02]  /*1a00*/  SEL R6, R6, RZ, P1 ;  /* 0x000000ff06067207 */ /* 0x000fe40000800000 */
[----:B------:R-:W-:-:S05]  /*1a10*/  ISETP.NE.AND P1, PT, R7, UR4, PT ;  /* 0x0000000407007c0c */ /* 0x000fca000bf25270 */
[----:B--2---:R-:W0:Y:S02]  /*1a20*/  @P2 LDC.64 R10, c[0x0][0x390] ;  /* 0x0000e400ff0a2b82 */ /* 0x004e240000000a00 */
[----:B0-----:R-:W-:-:S05]  /*1a30*/  @P2 IMAD.WIDE R10, R25, 0x4, R10 ;  /* 0x00000004190a2825 */ /* 0x001fca00078e020a */
[----:B------:R1:W-:Y:S04]  /*1a40*/  @P2 STG.E desc[UR10][R10.64], R6 ;  /* 0x000000060a002986 */ /* 0x0003e8000c10190a */
[----:B------:R1:W-:Y:S01]  /*1a50*/  @P2 STG.E desc[UR10][R8.64], RZ ;  /* 0x000000ff08002986 */ /* 0x0003e2000c10190a */
[----:B------:R-:W-:Y:S05]  /*1a60*/  @P1 BRA `(.L_x_83) ;  /* 0xfffffff800741947 */ /* 0x000fea000383ffff */
.L_x_82:
[----:B------:R-:W-:Y:S05]  /*1a70*/  @!P0 EXIT ;  /* 0x000000000000894d */ /* 0x000fea0003800000 */
[----:B------:R-:W-:Y:S02]  /*1a80*/  ISETP.GE.U32.AND P1, PT, R14, 0x4, PT ;  /* 0x000000040e00780c */ /* 0x000fe40003f26070 */
[----:B-1----:R-:W-:-:S04]  /*1a90*/  LOP3.LUT R18, R3, 0x3, RZ, 0xc0, !PT ;  /* 0x0000000303127812 */ /* 0x002fc800078ec0ff */
[----:B------:R-:W-:-:S07]  /*1aa0*/  ISETP.NE.AND P0, PT, R18, RZ, PT ;  /* 0x000000ff1200720c */ /* 0x000fce0003f05270 */
[----:B------:R-:W-:Y:S06]  /*1ab0*/  @!P1 BRA `(.L_x_84) ;  /* 0x0000000000c49947 */ /* 0x000fec0003800000 */
[----:B------:R-:W-:-:S04]  /*1ac0*/  ISETP.NE.AND P2, PT, R0, R7, PT ;  /* 0x000000070000720c */ /* 0x000fc80003f45270 */
[----:B------:R-:W-:-:S05]  /*1ad0*/  SEL R15, R2, R17, !P2 ;  /* 0x00000011020f7207 */ /* 0x000fca0005000000 */
[----:B------:R-:W-:-:S05]  /*1ae0*/  IMAD.WIDE R12, R15, 0x4, R4 ;  /* 0x000000040f0c7825 */ /* 0x000fca00078e0204 */
[----:B------:R-:W2:Y:S01]  /*1af0*/  LDG.E R8, desc[UR10][R12.64] ;  /* 0x0000000a0c087981 */ /* 0x000ea2000c1e1900 */
[----:B------:R-:W-:Y:S02]  /*1b00*/  VIADD R9, R7, 0x1 ;  /* 0x0000000107097836 */ /* 0x000fe40000000000 */
[----:B------:R-:W-:-:S03]  /*1b10*/  VIADD R6, R6, 0x1 ;  /* 0x0000000106067836 */ /* 0x000fc60000000000 */
[----:B------:R-:W-:Y:S02]  /*1b20*/  ISETP.NE.AND P1, PT, R0, R9, PT ;  /* 0x000000090000720c */ /* 0x000fe40003f25270 */
[----:B------:R-:W-:Y:S02]  /*1b30*/  SEL R19, R6, RZ, P2 ;  /* 0x000000ff06137207 */ /* 0x000fe40001000000 */
[----:B------:R-:W-:Y:S02]  /*1b40*/  SEL R21, R2, R15, !P1 ;  /* 0x0000000f02157207 */ /* 0x000fe40004800000 */
[----:B--2---:R-:W-:-:S03]  /*1b50*/  FSETP.GT.AND P3, PT, R8, RZ, PT ;  /* 0x000000ff0800720b */ /* 0x004fc60003f64000 */
[----:B------:R-:W-:-:S10]  /*1b60*/  IMAD.WIDE R8, R21, 0x4, R4 ;  /* 0x0000000415087825 */ /* 0x000fd400078e0204 */
[----:B------:R-:W0:Y:S02]  /*1b70*/  @P3 LDC.64 R10, c[0x0][0x390] ;  /* 0x0000e400ff0a3b82 */ /* 0x000e240000000a00 */
[----:B0-----:R-:W-:-:S05]  /*1b80*/  @P3 IMAD.WIDE R10, R15, 0x4, R10 ;  /* 0x000000040f0a3825 */ /* 0x001fca00078e020a */
[----:B------:R0:W-:Y:S04]  /*1b90*/  @P3 STG.E desc[UR10][R10.64], R19 ;  /* 0x000000130a003986 */ /* 0x0001e8000c10190a */
[----:B------:R1:W-:Y:S04]  /*1ba0*/  @P3 STG.E desc[UR10][R12.64], RZ ;  /* 0x000000ff0c003986 */ /* 0x0003e8000c10190a */
[----:B------:R-:W2:Y:S01]  /*1bb0*/  LDG.E R6, desc[UR10][R8.64] ;  /* 0x0000000a08067981 */ /* 0x000ea2000c1e1900 */
[----:B------:R-:W-:-:S05]  /*1bc0*/  VIADD R17, R7, 0x2 ;  /* 0x0000000207117836 */ /* 0x000fca0000000000 */
[----:B------:R-:W-:-:S04]  /*1bd0*/  ISETP.NE.AND P2, PT, R0, R17, PT ;  /* 0x000000110000720c */ /* 0x000fc80003f45270 */
        /* <DEDUP_REMOVED lines=8> */
[----:B------:R-:W-:Y:S04]  /*1c60*/  @P3 STG.E desc[UR10][R8.64], RZ ;  /* 0x000000ff08003986 */ /* 0x000fe8000c10190a */
[----:B------:R-:W2:Y:S01]  /*1c70*/  LDG.E R6, desc[UR10][R10.64] ;  /* 0x0000000a0a067981 */ /* 0x000ea2000c1e1900 */
[----:B-1----:R-:W-:-:S05]  /*1c80*/  VIADD R13, R7, 0x3 ;  /* 0x00000003070d7836 */ /* 0x002fca0000000000 */
[----:B------:R-:W-:-:S04]  /*1c90*/  ISETP.NE.AND P1, PT, R0, R13, PT ;  /* 0x0000000d0000720c */ /* 0x000fc80003f25270 */
[----:B------:R-:W-:-:S05]  /*1ca0*/  SEL R21, R2, R25, !P1 ;  /* 0x0000001902157207 */ /* 0x000fca0004800000 */
[----:B------:R-:W-:Y:S01]  /*1cb0*/  IMAD.WIDE R12, R21, 0x4, R4 ;  /* 0x00000004150c7825 */ /* 0x000fe200078e0204 */
[----:B--2---:R-:W-:-:S03]  /*1cc0*/  FSETP.GT.AND P3, PT, R6, RZ, PT ;  /* 0x000000ff0600720b */ /* 0x004fc60003f64000 */
[----:B------:R-:W-:-:S05]  /*1cd0*/  VIADD R6, R23, 0x1 ;  /* 0x0000000117067836 */ /* 0x000fca0000000000 */
[----:B------:R-:W-:-:S05]  /*1ce0*/  SEL R19, R6, RZ, P2 ;  /* 0x000000ff06137207 */ /* 0x000fca0001000000 */
[----:B------:R-:W0:Y:S02]  /*1cf0*/  @P3 LDC.64 R16, c[0x0][0x390] ;  /* 0x0000e400ff103b82 */ /* 0x000e240000000a00 */
[----:B0-----:R-:W-:-:S05]  /*1d00*/  @P3 IMAD.WIDE R16, R25, 0x4, R16 ;  /* 0x0000000419103825 */ /* 0x001fca00078e0210 */
[----:B------:R0:W-:Y:S04]  /*1d10*/  @P3 STG.E desc[UR10][R16.64], R19 ;  /* 0x0000001310003986 */ /* 0x0001e8000c10190a */
[----:B------:R1:W-:Y:S04]  /*1d20*/  @P3 STG.E desc[UR10][R10.64], RZ ;  /* 0x000000ff0a003986 */ /* 0x0003e8000c10190a */
[----:B------:R-:W2:Y:S01]  /*1d30*/  LDG.E R6, desc[UR10][R12.64] ;  /* 0x0000000a0c067981 */ /* 0x000ea2000c1e1900 */
[----:B------:R-:W-:Y:S02]  /*1d40*/  VIADD R7, R7, 0x4 ;  /* 0x0000000407077836 */ /* 0x000fe40000000000 */
[----:B0-----:R-:W-:Y:S01]  /*1d50*/  IMAD.MOV.U32 R17, RZ, RZ, R21 ;  /* 0x000000ffff117224 */ /* 0x001fe200078e0015 */
[----:B--2---:R-:W-:Y:S01]  /*1d60*/  FSETP.GT.AND P2, PT, R6, RZ, PT ;  /* 0x000000ff0600720b */ /* 0x004fe20003f44000 */
[----:B------:R-:W-:-:S05]  /*1d70*/  VIADD R6, R19, 0x1 ;  /* 0x0000000113067836 */ /* 0x000fca0000000000 */
[----:B------:R-:W-:-:S07]  /*1d80*/  SEL R6, R6, RZ, P1 ;  /* 0x000000ff06067207 */ /* 0x000fce0000800000 */
[----:B------:R-:W0:Y:S02]  /*1d90*/  @P2 LDC.64 R8, c[0x0][0x390] ;  /* 0x0000e400ff082b82 */ /* 0x000e240000000a00 */
[----:B0-----:R-:W-:-:S05]  /*1da0*/  @P2 IMAD.WIDE R8, R21, 0x4, R8 ;  /* 0x0000000415082825 */ /* 0x001fca00078e0208 */
[----:B------:R1:W-:Y:S04]  /*1db0*/  @P2 STG.E desc[UR10][R8.64], R6 ;  /* 0x0000000608002986 */ /* 0x0003e8000c10190a */
[----:B------:R1:W-:Y:S02]  /*1dc0*/  @P2 STG.E desc[UR10][R12.64], RZ ;  /* 0x000000ff0c002986 */ /* 0x0003e4000c10190a */
.L_x_84:
[----:B------:R-:W-:Y:S05]  /*1dd0*/  @!P0 EXIT ;  /* 0x000000000000894d */ /* 0x000fea0003800000 */
[----:B------:R-:W-:Y:S02]  /*1de0*/  ISETP.NE.AND P1, PT, R18, 0x1, PT ;  /* 0x000000011200780c */ /* 0x000fe40003f25270 */
[----:B------:R-:W-:-:S04]  /*1df0*/  LOP3.LUT R3, R3, 0x1, RZ, 0xc0, !PT ;  /* 0x0000000103037812 */ /* 0x000fc800078ec0ff */
[----:B------:R-:W-:-:S07]  /*1e00*/  ISETP.NE.U32.AND P0, PT, R3, 0x1, PT ;  /* 0x000000010300780c */ /* 0x000fce0003f05070 */
[----:B------:R-:W-:Y:S06]  /*1e10*/  @!P1 BRA `(.L_x_85) ;  /* 0x0000000000609947 */ /* 0x000fec0003800000 */
[----:B------:R-:W-:-:S04]  /*1e20*/  ISETP.NE.AND P3, PT, R0, R7, PT ;  /* 0x000000070000720c */ /* 0x000fc80003f65270 */
[----:B------:R-:W-:-:S05]  /*1e30*/  SEL R3, R2, R17, !P3 ;  /* 0x0000001102037207 */ /* 0x000fca0005800000 */
[----:B-1----:R-:W-:-:S05]  /*1e40*/  IMAD.WIDE R8, R3, 0x4, R4 ;  /* 0x0000000403087825 */ /* 0x002fca00078e0204 */
[----:B------:R-:W2:Y:S01]  /*1e50*/  LDG.E R10, desc[UR10][R8.64] ;  /* 0x0000000a080a7981 */ /* 0x000ea2000c1e1900 */
[----:B------:R-:W-:Y:S02]  /*1e60*/  VIADD R13, R7, 0x1 ;  /* 0x00000001070d7836 */ /* 0x000fe40000000000 */
[----:B------:R-:W-:-:S03]  /*1e70*/  VIADD R6, R6, 0x1 ;  /* 0x0000000106067836 */ /* 0x000fc60000000000 */
[----:B------:R-:W-:Y:S02]  /*1e80*/  ISETP.NE.AND P1, PT, R0, R13, PT ;  /* 0x0000000d0000720c */ /* 0x000fe40003f25270 */
[----:B------:R-:W-:Y:S02]  /*1e90*/  SEL R19, R6, RZ, P3 ;  /* 0x000000ff06137207 */ /* 0x000fe40001800000 */
[----:B------:R-:W-:-:S05]  /*1ea0*/  SEL R17, R2, R3, !P1 ;  /* 0x0000000302117207 */ /* 0x000fca0004800000 */
[----:B------:R-:W-:Y:S01]  /*1eb0*/  IMAD.WIDE R14, R17, 0x4, R4 ;  /* 0x00000004110e7825 */ /* 0x000fe200078e0204 */
[----:B--2---:R-:W-:-:S13]  /*1ec0*/  FSETP.GT.AND P2, PT, R10, RZ, PT ;  /* 0x000000ff0a00720b */ /* 0x004fda0003f44000 */
[----:B------:R-:W0:Y:S02]  /*1ed0*/  @P2 LDC.64 R10, c[0x0][0x390] ;  /* 0x0000e400ff0a2b82 */ /* 0x000e240000000a00 */
[----:B0-----:R-:W-:-:S05]  /*1ee0*/  @P2 IMAD.WIDE R10, R3, 0x4, R10 ;  /* 0x00000004030a2825 */ /* 0x001fca00078e020a */
[----:B------:R0:W-:Y:S04]  /*1ef0*/  @P2 STG.E desc[UR10][R10.64], R19 ;  /* 0x000000130a002986 */ /* 0x0001e8000c10190a */
[----:B------:R0:W-:Y:S04]  /*1f00*/  @P2 STG.E desc[UR10][R8.64], RZ ;  /* 0x000000ff08002986 */ /* 0x0001e8000c10190a */
[----:B------:R-:W2:Y:S01]  /*1f10*/  LDG.E R3, desc[UR10][R14.64] ;  /* 0x0000000a0e037981 */ /* 0x000ea2000c1e1900 */
[----:B------:R-:W-:Y:S02]  /*1f20*/  VIADD R6, R19, 0x1 ;  /* 0x0000000113067836 */ /* 0x000fe40000000000 */
[----:B------:R-:W-:-:S03]  /*1f30*/  VIADD R7, R7, 0x2 ;  /* 0x0000000207077836 */ /* 0x000fc60000000000 */
[----:B------:R-:W-:Y:S02]  /*1f40*/  SEL R6, R6, RZ, P1 ;  /* 0x000000ff06067207 */ /* 0x000fe40000800000 */
[----:B--2---:R-:W-:-:S13]  /*1f50*/  FSETP.GT.AND P2, PT, R3, RZ, PT ;  /* 0x000000ff0300720b */ /* 0x004fda0003f44000 */
[----:B------:R-:W1:Y:S02]  /*1f60*/  @P2 LDC.64 R12, c[0x0][0x390] ;  /* 0x0000e400ff0c2b82 */ /* 0x000e640000000a00 */
[----:B-1----:R-:W-:-:S05]  /*1f70*/  @P2 IMAD.WIDE R12, R17, 0x4, R12 ;  /* 0x00000004110c2825 */ /* 0x002fca00078e020c */
[----:B------:R0:W-:Y:S04]  /*1f80*/  @P2 STG.E desc[UR10][R12.64], R6 ;  /* 0x000000060c002986 */ /* 0x0001e8000c10190a */
[----:B------:R0:W-:Y:S02]  /*1f90*/  @P2 STG.E desc[UR10][R14.64], RZ ;  /* 0x000000ff0e002986 */ /* 0x0001e4000c10190a */
.L_x_85:
[----:B------:R-:W-:Y:S05]  /*1fa0*/  @P0 EXIT ;  /* 0x000000000000094d */ /* 0x000fea0003800000 */
[----:B------:R-:W-:-:S04]  /*1fb0*/  ISETP.NE.AND P0, PT, R0, R7, PT ;  /* 0x000000070000720c */ /* 0x000fc80003f05270 */
[----:B------:R-:W-:-:S05]  /*1fc0*/  SEL R17, R2, R17, !P0 ;  /* 0x0000001102117207 */ /* 0x000fca0004000000 */
[----:B------:R-:W-:-:S05]  /*1fd0*/  IMAD.WIDE R4, R17, 0x4, R4 ;  /* 0x0000000411047825 */ /* 0x000fca00078e0204 */
[----:B------:R-:W2:Y:S02]  /*1fe0*/  LDG.E R0, desc[UR10][R4.64] ;  /* 0x0000000a04007981 */ /* 0x000ea4000c1e1900 */
[----:B--2---:R-:W-:-:S13]  /*1ff0*/  FSETP.GT.AND P1, PT, R0, RZ, PT ;  /* 0x000000ff0000720b */ /* 0x004fda0003f24000 */
[----:B------:R-:W-:Y:S05]  /*2000*/  @!P1 EXIT ;  /* 0x000000000000994d */ /* 0x000fea0003800000 */
[----:B------:R-:W2:Y:S01]  /*2010*/  LDC.64 R2, c[0x0][0x390] ;  /* 0x0000e400ff027b82 */ /* 0x000ea20000000a00 */
[----:B01----:R-:W-:-:S05]  /*2020*/  VIADD R6, R6, 0x1 ;  /* 0x0000000106067836 */ /* 0x003fca0000000000 */
[----:B------:R-:W-:Y:S01]  /*2030*/  SEL R7, R6, RZ, P0 ;  /* 0x000000ff06077207 */ /* 0x000fe20000000000 */
[----:B--2---:R-:W-:-:S05]  /*2040*/  IMAD.WIDE R2, R17, 0x4, R2 ;  /* 0x0000000411027825 */ /* 0x004fca00078e0202 */
[----:B------:R-:W-:Y:S04]  /*2050*/  STG.E desc[UR10][R2.64], R7 ;  /* 0x0000000702007986 */ /* 0x000fe8000c10190a */
[----:B------:R-:W-:Y:S01]  /*2060*/  STG.E desc[UR10][R4.64], RZ ;  /* 0x000000ff04007986 */ /* 0x000fe2000c10190a */
[----:B------:R-:W-:Y:S05]  /*2070*/  EXIT ;  /* 0x000000000000794d */ /* 0x000fea0003800000 */
.L_x_86:
        /* <DEDUP_REMOVED lines=16> */
.L_x_93:


//--------------------- .nv.shared._Z39recomputeMinDistanceForElementAt_j_CUDAiiiPfS_PiS_S0_ --------------------------
	.section	.nv.shared._Z39recomputeMinDistanceForElementAt_j_CUDAiiiPfS_PiS_S0_,"aw",@nobits
	.sectionflags	@""
	.align	16
	.zero		1024


//--------------------- .nv.shared.reserved.0     --------------------------
	.section	.nv.shared.reserved.0,"aw",@nobits
	.weak		__nv_reservedSMEM_offset_0_alias
	.size		__nv_reservedSMEM_offset_0_alias, 0, 64
	.other		__nv_reservedSMEM_offset_0_alias,@"STO_CUDA_RESERVED_SHARED STV_DEFAULT"
__nv_reservedSMEM_offset_0_alias:
	.zero		0
	.zero		64


//--------------------- .nv.shared._Z39computeDistancesToBForPLargerThanB_CUDAiiiiPfS_Pi --------------------------
	.section	.nv.shared._Z39computeDistancesToBForPLargerThanB_CUDAiiiiPfS_Pi,"aw",@nobits
	.sectionflags	@""
	.align	16
	.zero		1024


//--------------------- .nv.shared._Z16moveCluster_CUDAiiiiPfS_Pi --------------------------
	.section	.nv.shared._Z16moveCluster_CUDAiiiiPfS_Pi,"aw",@nobits
	.sectionflags	@""
	.align	16
	.zero		1024


//--------------------- .nv.shared._Z19updateElementA_CUDAiPfPiS_S0_ --------------------------
	.section	.nv.shared._Z19updateElementA_CUDAiPfPiS_S0_,"aw",@nobits
	.sectionflags	@""
	.align	16
	.zero		1024


//--------------------- .nv.shared._Z27computeAllDistancesToA_CUDAiiiiPfS_PiS_S0_ --------------------------
	.section	.nv.shared._Z27computeAllDistancesToA_CUDAiiiiPfS_PiS_S0_,"aw",@nobits
	.sectionflags	@""
	.align	16
	.zero		1024


//--------------------- .nv.shared._Z27mergeElementsInsertAtA_CUDAiiiiPf --------------------------
	.section	.nv.shared._Z27mergeElementsInsertAtA_CUDAiiiiPf,"aw",@nobits
	.sectionflags	@""
	.align	16
	.zero		1024


//--------------------- .nv.shared._Z8min_CUDAjjPfPiS_S0_ --------------------------
	.section	.nv.shared._Z8min_CUDAjjPfPiS_S0_,"aw",@nobits
	.sectionflags	@""
	.align	16
	.zero		1024


//--------------------- .nv.shared._Z23calcDistanceMatrix_CUDAiiPfPiS_ --------------------------
	.section	.nv.shared._Z23calcDistanceMatrix_CUDAiiPfPiS_,"aw",@nobits
	.sectionflags	@""
	.align	16
	.zero		1024


//--------------------- .nv.constant0._Z39recomputeMinDistanceForElementAt_j_CUDAiiiPfS_PiS_S0_ --------------------------
	.section	.nv.constant0._Z39recomputeMinDistanceForElementAt_j_CUDAiiiPfS_PiS_S0_,"a",@progbits
	.sectionflags	@""
	.align	4
.nv.constant0._Z39recomputeMinDistanceForElementAt_j_CUDAiiiPfS_PiS_S0_:
	.zero		952


//--------------------- .nv.constant0._Z39computeDistancesToBForPLargerThanB_CUDAiiiiPfS_Pi --------------------------
	.section	.nv.constant0._Z39computeDistancesToBForPLargerThanB_CUDAiiiiPfS_Pi,"a",@progbits
	.sectionflags	@""
	.align	4
.nv.constant0._Z39computeDistancesToBForPLargerThanB_CUDAiiiiPfS_Pi:
	.zero		936


//--------------------- .nv.constant0._Z16moveCluster_CUDAiiiiPfS_Pi --------------------------
	.section	.nv.constant0._Z16moveCluster_CUDAiiiiPfS_Pi,"a",@progbits
	.sectionflags	@""
	.align	4
.nv.constant0._Z16moveCluster_CUDAiiiiPfS_Pi:
	.zero		936


//--------------------- .nv.constant0._Z19updateElementA_CUDAiPfPiS_S0_ --------------------------
	.section	.nv.constant0._Z19updateElementA_CUDAiPfPiS_S0_,"a",@progbits
	.sectionflags	@""
	.align	4
.nv.constant0._Z19updateElementA_CUDAiPfPiS_S0_:
	.zero		936


//--------------------- .nv.constant0._Z27computeAllDistancesToA_CUDAiiiiPfS_PiS_S0_ --------------------------
	.section	.nv.constant0._Z27computeAllDistancesToA_CUDAiiiiPfS_PiS_S0_,"a",@progbits
	.sectionflags	@""
	.align	4
.nv.constant0._Z27computeAllDistancesToA_CUDAiiiiPfS_PiS_S0_:
	.zero		952


//--------------------- .nv.constant0._Z27mergeElementsInsertAtA_CUDAiiiiPf --------------------------
	.section	.nv.constant0._Z27mergeElementsInsertAtA_CUDAiiiiPf,"a",@progbits
	.sectionflags	@""
	.align	4
.nv.constant0._Z27mergeElementsInsertAtA_CUDAiiiiPf:
	.zero		920


//--------------------- .nv.constant0._Z8min_CUDAjjPfPiS_S0_ --------------------------
	.section	.nv.constant0._Z8min_CUDAjjPfPiS_S0_,"a",@progbits
	.sectionflags	@""
	.align	4
.nv.constant0._Z8min_CUDAjjPfPiS_S0_:
	.zero		936


//--------------------- .nv.constant0._Z23calcDistanceMatrix_CUDAiiPfPiS_ --------------------------
	.section	.nv.constant0._Z23calcDistanceMatrix_CUDAiiPfPiS_,"a",@progbits
	.sectionflags	@""
	.align	4
.nv.constant0._Z23calcDistanceMatrix_CUDAiiPfPiS_:
	.zero		928


//--------------------- SYMBOLS --------------------------

	.type		.nv.reservedSmem.offset0,@object
	.size		.nv.reservedSmem.offset0,0x4
	.type		.nv.reservedSmem.cap,@object
	.size		.nv.reservedSmem.cap,0x4
